//
// Generated by NVIDIA NVVM Compiler
//
// Compiler Build ID: CL-36424714
// Cuda compilation tools, release 13.0, V13.0.88
// Based on NVVM 20.0.0
//

.version 9.0
.target sm_100
.address_size 64

	// .globl	_Z12MatMulGlobal6MatrixS_S_
.const .align 4 .b8 constB[65536];
// _ZZ12MatMulShared6MatrixS_S_E2As has been demoted
// _ZZ12MatMulShared6MatrixS_S_E2Bs has been demoted

.visible .entry _Z12MatMulGlobal6MatrixS_S_(
	.param .align 8 .b8 _Z12MatMulGlobal6MatrixS_S__param_0[24],
	.param .align 8 .b8 _Z12MatMulGlobal6MatrixS_S__param_1[24],
	.param .align 8 .b8 _Z12MatMulGlobal6MatrixS_S__param_2[24]
)
{
	.reg .pred 	%p<13>;
	.reg .b32 	%r<118>;
	.reg .b64 	%rd<40>;

	ld.param.u64 	%rd6, [_Z12MatMulGlobal6MatrixS_S__param_2+16];
	ld.param.u32 	%r42, [_Z12MatMulGlobal6MatrixS_S__param_2+8];
	ld.param.u64 	%rd5, [_Z12MatMulGlobal6MatrixS_S__param_1+16];
	ld.param.u32 	%r39, [_Z12MatMulGlobal6MatrixS_S__param_1+8];
	ld.param.u64 	%rd4, [_Z12MatMulGlobal6MatrixS_S__param_0+16];
	ld.param.u32 	%r36, [_Z12MatMulGlobal6MatrixS_S__param_0+8];
	ld.param.v2.u32 	{%r34, %r35}, [_Z12MatMulGlobal6MatrixS_S__param_0];
	ld.param.v2.u32 	{%r40, %r41}, [_Z12MatMulGlobal6MatrixS_S__param_2];
	mov.u32 	%r43, %ctaid.y;
	mov.u32 	%r44, %ntid.y;
	mov.u32 	%r45, %tid.y;
	mad.lo.s32 	%r2, %r43, %r44, %r45;
	mov.u32 	%r46, %ctaid.x;
	mov.u32 	%r47, %ntid.x;
	mov.u32 	%r48, %tid.x;
	mad.lo.s32 	%r3, %r46, %r47, %r48;
	setp.ge.s32 	%p1, %r2, %r41;
	setp.ge.s32 	%p2, %r3, %r40;
	or.pred  	%p3, %p1, %p2;
	@%p3 bra 	$L__BB0_14;
	setp.lt.s32 	%p4, %r34, 1;
	mov.b32 	%r117, 0;
	@%p4 bra 	$L__BB0_13;
	cvta.to.global.u64 	%rd1, %rd4;
	mul.lo.s32 	%r4, %r36, %r2;
	cvta.to.global.u64 	%rd2, %rd5;
	and.b32  	%r6, %r34, 7;
	setp.lt.u32 	%p5, %r34, 8;
	mov.b32 	%r112, 0;
	mov.u32 	%r117, %r112;
	@%p5 bra 	$L__BB0_5;
	and.b32  	%r112, %r34, 2147483640;
	neg.s32 	%r106, %r112;
	shl.b32 	%r9, %r39, 3;
	add.s64 	%rd3, %rd1, 16;
	mov.b32 	%r117, 0;
	mul.wide.s32 	%rd11, %r39, 4;
	mov.u32 	%r104, %r4;
	mov.u32 	%r105, %r3;
$L__BB0_4:
	.pragma "nounroll";
	mul.wide.s32 	%rd7, %r104, 4;
	add.s64 	%rd8, %rd3, %rd7;
	ld.global.u32 	%r53, [%rd8+-16];
	mul.wide.s32 	%rd9, %r105, 4;
	add.s64 	%rd10, %rd2, %rd9;
	ld.global.u32 	%r54, [%rd10];
	mad.lo.s32 	%r55, %r54, %r53, %r117;
	ld.global.u32 	%r56, [%rd8+-12];
	add.s64 	%rd12, %rd10, %rd11;
	ld.global.u32 	%r57, [%rd12];
	mad.lo.s32 	%r58, %r57, %r56, %r55;
	ld.global.u32 	%r59, [%rd8+-8];
	add.s64 	%rd13, %rd12, %rd11;
	ld.global.u32 	%r60, [%rd13];
	mad.lo.s32 	%r61, %r60, %r59, %r58;
	ld.global.u32 	%r62, [%rd8+-4];
	add.s64 	%rd14, %rd13, %rd11;
	ld.global.u32 	%r63, [%rd14];
	mad.lo.s32 	%r64, %r63, %r62, %r61;
	ld.global.u32 	%r65, [%rd8];
	add.s64 	%rd15, %rd14, %rd11;
	ld.global.u32 	%r66, [%rd15];
	mad.lo.s32 	%r67, %r66, %r65, %r64;
	ld.global.u32 	%r68, [%rd8+4];
	add.s64 	%rd16, %rd15, %rd11;
	ld.global.u32 	%r69, [%rd16];
	mad.lo.s32 	%r70, %r69, %r68, %r67;
	ld.global.u32 	%r71, [%rd8+8];
	add.s64 	%rd17, %rd16, %rd11;
	ld.global.u32 	%r72, [%rd17];
	mad.lo.s32 	%r73, %r72, %r71, %r70;
	ld.global.u32 	%r74, [%rd8+12];
	add.s64 	%rd18, %rd17, %rd11;
	ld.global.u32 	%r75, [%rd18];
	mad.lo.s32 	%r117, %r75, %r74, %r73;
	add.s32 	%r106, %r106, 8;
	add.s32 	%r105, %r105, %r9;
	add.s32 	%r104, %r104, 8;
	setp.ne.s32 	%p6, %r106, 0;
	@%p6 bra 	$L__BB0_4;
$L__BB0_5:
	setp.eq.s32 	%p7, %r6, 0;
	@%p7 bra 	$L__BB0_13;
	and.b32  	%r21, %r34, 3;
	setp.lt.u32 	%p8, %r6, 4;
	@%p8 bra 	$L__BB0_8;
	add.s32 	%r77, %r112, %r4;
	mul.wide.s32 	%rd19, %r77, 4;
	add.s64 	%rd20, %rd1, %rd19;
	ld.global.u32 	%r78, [%rd20];
	mad.lo.s32 	%r79, %r112, %r39, %r3;
	mul.wide.s32 	%rd21, %r79, 4;
	add.s64 	%rd22, %rd2, %rd21;
	ld.global.u32 	%r80, [%rd22];
	mad.lo.s32 	%r81, %r80, %r78, %r117;
	ld.global.u32 	%r82, [%rd20+4];
	mul.wide.s32 	%rd23, %r39, 4;
	add.s64 	%rd24, %rd22, %rd23;
	ld.global.u32 	%r83, [%rd24];
	mad.lo.s32 	%r84, %r83, %r82, %r81;
	ld.global.u32 	%r85, [%rd20+8];
	add.s64 	%rd25, %rd24, %rd23;
	ld.global.u32 	%r86, [%rd25];
	mad.lo.s32 	%r87, %r86, %r85, %r84;
	ld.global.u32 	%r88, [%rd20+12];
	add.s64 	%rd26, %rd25, %rd23;
	ld.global.u32 	%r89, [%rd26];
	mad.lo.s32 	%r117, %r89, %r88, %r87;
	add.s32 	%r112, %r112, 4;
$L__BB0_8:
	setp.eq.s32 	%p9, %r21, 0;
	@%p9 bra 	$L__BB0_13;
	setp.eq.s32 	%p10, %r21, 1;
	@%p10 bra 	$L__BB0_11;
	add.s32 	%r91, %r112, %r4;
	mul.wide.s32 	%rd27, %r91, 4;
	add.s64 	%rd28, %rd1, %rd27;
	ld.global.u32 	%r92, [%rd28];
	mad.lo.s32 	%r93, %r112, %r39, %r3;
	mul.wide.s32 	%rd29, %r93, 4;
	add.s64 	%rd30, %rd2, %rd29;
	ld.global.u32 	%r94, [%rd30];
	mad.lo.s32 	%r95, %r94, %r92, %r117;
	ld.global.u32 	%r96, [%rd28+4];
	mul.wide.s32 	%rd31, %r39, 4;
	add.s64 	%rd32, %rd30, %rd31;
	ld.global.u32 	%r97, [%rd32];
	mad.lo.s32 	%r117, %r97, %r96, %r95;
	add.s32 	%r112, %r112, 2;
$L__BB0_11:
	and.b32  	%r98, %r34, 1;
	setp.eq.b32 	%p11, %r98, 1;
	not.pred 	%p12, %p11;
	@%p12 bra 	$L__BB0_13;
	add.s32 	%r99, %r112, %r4;
	mul.wide.s32 	%rd33, %r99, 4;
	add.s64 	%rd34, %rd1, %rd33;
	ld.global.u32 	%r100, [%rd34];
	mad.lo.s32 	%r101, %r112, %r39, %r3;
	mul.wide.s32 	%rd35, %r101, 4;
	add.s64 	%rd36, %rd2, %rd35;
	ld.global.u32 	%r102, [%rd36];
	mad.lo.s32 	%r117, %r102, %r100, %r117;
$L__BB0_13:
	cvta.to.global.u64 	%rd37, %rd6;
	mad.lo.s32 	%r103, %r42, %r2, %r3;
	mul.wide.s32 	%rd38, %r103, 4;
	add.s64 	%rd39, %rd37, %rd38;
	st.global.u32 	[%rd39], %r117;
$L__BB0_14:
	ret;

}
	// .globl	_Z12MatMulShared6MatrixS_S_
.visible .entry _Z12MatMulShared6MatrixS_S_(
	.param .align 8 .b8 _Z12MatMulShared6MatrixS_S__param_0[24],
	.param .align 8 .b8 _Z12MatMulShared6MatrixS_S__param_1[24],
	.param .align 8 .b8 _Z12MatMulShared6MatrixS_S__param_2[24]
)
{
	.reg .pred 	%p<11>;
	.reg .b32 	%r<199>;
	.reg .b64 	%rd<70>;
	// demoted variable
	.shared .align 4 .b8 _ZZ12MatMulShared6MatrixS_S_E2As[64];
	// demoted variable
	.shared .align 4 .b8 _ZZ12MatMulShared6MatrixS_S_E2Bs[64];
	ld.param.u64 	%rd7, [_Z12MatMulShared6MatrixS_S__param_2+16];
	ld.param.u32 	%r52, [_Z12MatMulShared6MatrixS_S__param_2+8];
	ld.param.u64 	%rd6, [_Z12MatMulShared6MatrixS_S__param_1+16];
	ld.param.u32 	%r49, [_Z12MatMulShared6MatrixS_S__param_1+8];
	ld.param.u64 	%rd5, [_Z12MatMulShared6MatrixS_S__param_0+16];
	ld.param.u32 	%r46, [_Z12MatMulShared6MatrixS_S__param_0+8];
	ld.param.v2.u32 	{%r44, %r45}, [_Z12MatMulShared6MatrixS_S__param_0];
	ld.param.v2.u32 	{%r50, %r51}, [_Z12MatMulShared6MatrixS_S__param_2];
	mov.u32 	%r54, %ctaid.x;
	mov.u32 	%r55, %ctaid.y;
	mov.u32 	%r1, %tid.x;
	mov.u32 	%r2, %tid.y;
	shl.b32 	%r3, %r55, 2;
	shl.b32 	%r4, %r54, 2;
	shr.s32 	%r56, %r44, 31;
	shr.u32 	%r57, %r56, 30;
	add.s32 	%r58, %r44, %r57;
	shr.s32 	%r5, %r58, 2;
	setp.lt.s32 	%p1, %r44, 4;
	mov.b32 	%r198, 0;
	@%p1 bra 	$L__BB1_9;
	cvta.to.global.u64 	%rd1, %rd5;
	mul.lo.s32 	%r6, %r3, %r46;
	cvta.to.global.u64 	%rd2, %rd6;
	shl.b32 	%r8, %r49, 2;
	mad.lo.s32 	%r61, %r46, %r2, %r1;
	cvt.s64.s32 	%rd3, %r61;
	shl.b32 	%r62, %r2, 4;
	mov.u32 	%r63, _ZZ12MatMulShared6MatrixS_S_E2As;
	add.s32 	%r9, %r63, %r62;
	shl.b32 	%r64, %r1, 2;
	add.s32 	%r10, %r9, %r64;
	mad.lo.s32 	%r65, %r49, %r2, %r1;
	cvt.s64.s32 	%rd4, %r65;
	mov.u32 	%r66, _ZZ12MatMulShared6MatrixS_S_E2Bs;
	add.s32 	%r12, %r66, %r64;
	add.s32 	%r11, %r12, %r62;
	add.s32 	%r67, %r5, -1;
	and.b32  	%r13, %r5, 3;
	setp.lt.u32 	%p2, %r67, 3;
	mov.b32 	%r196, 0;
	mov.u32 	%r198, %r196;
	@%p2 bra 	$L__BB1_4;
	and.b32  	%r69, %r5, 536870908;
	neg.s32 	%r190, %r69;
	add.s32 	%r189, %r6, 8;
	add.s32 	%r188, %r8, %r4;
	shl.b32 	%r70, %r49, 3;
	add.s32 	%r187, %r70, %r4;
	mad.lo.s32 	%r186, %r49, 12, %r4;
	mov.b32 	%r198, 0;
	mov.u32 	%r185, %r4;
$L__BB1_3:
	.pragma "nounroll";
	and.b32  	%r196, %r5, 536870908;
	add.s32 	%r71, %r189, -8;
	cvt.s64.s32 	%rd8, %r71;
	cvt.s64.s32 	%rd9, %r185;
	add.s64 	%rd10, %rd8, %rd3;
	shl.b64 	%rd11, %rd10, 2;
	add.s64 	%rd12, %rd1, %rd11;
	ld.global.u32 	%r72, [%rd12];
	st.shared.u32 	[%r10], %r72;
	add.s64 	%rd13, %rd9, %rd4;
	shl.b64 	%rd14, %rd13, 2;
	add.s64 	%rd15, %rd2, %rd14;
	ld.global.u32 	%r73, [%rd15];
	st.shared.u32 	[%r11], %r73;
	bar.sync 	0;
	ld.shared.u32 	%r74, [%r9];
	ld.shared.u32 	%r75, [%r12];
	mad.lo.s32 	%r76, %r75, %r74, %r198;
	ld.shared.u32 	%r77, [%r9+4];
	ld.shared.u32 	%r78, [%r12+16];
	mad.lo.s32 	%r79, %r78, %r77, %r76;
	ld.shared.u32 	%r80, [%r9+8];
	ld.shared.u32 	%r81, [%r12+32];
	mad.lo.s32 	%r82, %r81, %r80, %r79;
	ld.shared.u32 	%r83, [%r9+12];
	ld.shared.u32 	%r84, [%r12+48];
	mad.lo.s32 	%r85, %r84, %r83, %r82;
	bar.sync 	0;
	add.s32 	%r86, %r189, -4;
	cvt.s64.s32 	%rd16, %r86;
	cvt.s64.s32 	%rd17, %r188;
	add.s64 	%rd18, %rd16, %rd3;
	shl.b64 	%rd19, %rd18, 2;
	add.s64 	%rd20, %rd1, %rd19;
	ld.global.u32 	%r87, [%rd20];
	st.shared.u32 	[%r10], %r87;
	add.s64 	%rd21, %rd17, %rd4;
	shl.b64 	%rd22, %rd21, 2;
	add.s64 	%rd23, %rd2, %rd22;
	ld.global.u32 	%r88, [%rd23];
	st.shared.u32 	[%r11], %r88;
	bar.sync 	0;
	ld.shared.u32 	%r89, [%r9];
	ld.shared.u32 	%r90, [%r12];
	mad.lo.s32 	%r91, %r90, %r89, %r85;
	ld.shared.u32 	%r92, [%r9+4];
	ld.shared.u32 	%r93, [%r12+16];
	mad.lo.s32 	%r94, %r93, %r92, %r91;
	ld.shared.u32 	%r95, [%r9+8];
	ld.shared.u32 	%r96, [%r12+32];
	mad.lo.s32 	%r97, %r96, %r95, %r94;
	ld.shared.u32 	%r98, [%r9+12];
	ld.shared.u32 	%r99, [%r12+48];
	mad.lo.s32 	%r100, %r99, %r98, %r97;
	bar.sync 	0;
	add.s32 	%r101, %r189, 4;
	cvt.s64.s32 	%rd24, %r189;
	cvt.s64.s32 	%rd25, %r187;
	add.s64 	%rd26, %rd24, %rd3;
	shl.b64 	%rd27, %rd26, 2;
	add.s64 	%rd28, %rd1, %rd27;
	ld.global.u32 	%r102, [%rd28];
	st.shared.u32 	[%r10], %r102;
	add.s64 	%rd29, %rd25, %rd4;
	shl.b64 	%rd30, %rd29, 2;
	add.s64 	%rd31, %rd2, %rd30;
	ld.global.u32 	%r103, [%rd31];
	st.shared.u32 	[%r11], %r103;
	bar.sync 	0;
	ld.shared.u32 	%r104, [%r9];
	ld.shared.u32 	%r105, [%r12];
	mad.lo.s32 	%r106, %r105, %r104, %r100;
	ld.shared.u32 	%r107, [%r9+4];
	ld.shared.u32 	%r108, [%r12+16];
	mad.lo.s32 	%r109, %r108, %r107, %r106;
	ld.shared.u32 	%r110, [%r9+8];
	ld.shared.u32 	%r111, [%r12+32];
	mad.lo.s32 	%r112, %r111, %r110, %r109;
	ld.shared.u32 	%r113, [%r9+12];
	ld.shared.u32 	%r114, [%r12+48];
	mad.lo.s32 	%r115, %r114, %r113, %r112;
	bar.sync 	0;
	cvt.s64.s32 	%rd32, %r101;
	cvt.s64.s32 	%rd33, %r186;
	add.s64 	%rd34, %rd32, %rd3;
	shl.b64 	%rd35, %rd34, 2;
	add.s64 	%rd36, %rd1, %rd35;
	ld.global.u32 	%r116, [%rd36];
	st.shared.u32 	[%r10], %r116;
	add.s64 	%rd37, %rd33, %rd4;
	shl.b64 	%rd38, %rd37, 2;
	add.s64 	%rd39, %rd2, %rd38;
	ld.global.u32 	%r117, [%rd39];
	st.shared.u32 	[%r11], %r117;
	bar.sync 	0;
	ld.shared.u32 	%r118, [%r9];
	ld.shared.u32 	%r119, [%r12];
	mad.lo.s32 	%r120, %r119, %r118, %r115;
	ld.shared.u32 	%r121, [%r9+4];
	ld.shared.u32 	%r122, [%r12+16];
	mad.lo.s32 	%r123, %r122, %r121, %r120;
	ld.shared.u32 	%r124, [%r9+8];
	ld.shared.u32 	%r125, [%r12+32];
	mad.lo.s32 	%r126, %r125, %r124, %r123;
	ld.shared.u32 	%r127, [%r9+12];
	ld.shared.u32 	%r128, [%r12+48];
	mad.lo.s32 	%r198, %r128, %r127, %r126;
	bar.sync 	0;
	add.s32 	%r190, %r190, 4;
	add.s32 	%r189, %r189, 16;
	shl.b32 	%r129, %r49, 4;
	add.s32 	%r188, %r188, %r129;
	add.s32 	%r187, %r187, %r129;
	add.s32 	%r186, %r186, %r129;
	add.s32 	%r185, %r185, %r129;
	setp.ne.s32 	%p3, %r190, 0;
	@%p3 bra 	$L__BB1_3;
$L__BB1_4:
	setp.eq.s32 	%p4, %r13, 0;
	@%p4 bra 	$L__BB1_9;
	setp.eq.s32 	%p5, %r13, 1;
	@%p5 bra 	$L__BB1_7;
	shl.b32 	%r131, %r196, 2;
	add.s32 	%r132, %r131, %r6;
	cvt.s64.s32 	%rd40, %r132;
	mad.lo.s32 	%r133, %r8, %r196, %r4;
	cvt.s64.s32 	%rd41, %r133;
	add.s64 	%rd42, %rd40, %rd3;
	shl.b64 	%rd43, %rd42, 2;
	add.s64 	%rd44, %rd1, %rd43;
	ld.global.u32 	%r134, [%rd44];
	st.shared.u32 	[%r10], %r134;
	add.s64 	%rd45, %rd41, %rd4;
	shl.b64 	%rd46, %rd45, 2;
	add.s64 	%rd47, %rd2, %rd46;
	ld.global.u32 	%r135, [%rd47];
	st.shared.u32 	[%r11], %r135;
	bar.sync 	0;
	ld.shared.u32 	%r136, [%r9];
	ld.shared.u32 	%r137, [%r12];
	mad.lo.s32 	%r138, %r137, %r136, %r198;
	ld.shared.u32 	%r139, [%r9+4];
	ld.shared.u32 	%r140, [%r12+16];
	mad.lo.s32 	%r141, %r140, %r139, %r138;
	ld.shared.u32 	%r142, [%r9+8];
	ld.shared.u32 	%r143, [%r12+32];
	mad.lo.s32 	%r144, %r143, %r142, %r141;
	ld.shared.u32 	%r145, [%r9+12];
	ld.shared.u32 	%r146, [%r12+48];
	mad.lo.s32 	%r147, %r146, %r145, %r144;
	bar.sync 	0;
	add.s32 	%r148, %r132, 4;
	cvt.s64.s32 	%rd48, %r148;
	add.s32 	%r149, %r133, %r8;
	cvt.s64.s32 	%rd49, %r149;
	add.s64 	%rd50, %rd48, %rd3;
	shl.b64 	%rd51, %rd50, 2;
	add.s64 	%rd52, %rd1, %rd51;
	ld.global.u32 	%r150, [%rd52];
	st.shared.u32 	[%r10], %r150;
	add.s64 	%rd53, %rd49, %rd4;
	shl.b64 	%rd54, %rd53, 2;
	add.s64 	%rd55, %rd2, %rd54;
	ld.global.u32 	%r151, [%rd55];
	st.shared.u32 	[%r11], %r151;
	bar.sync 	0;
	ld.shared.u32 	%r152, [%r9];
	ld.shared.u32 	%r153, [%r12];
	mad.lo.s32 	%r154, %r153, %r152, %r147;
	ld.shared.u32 	%r155, [%r9+4];
	ld.shared.u32 	%r156, [%r12+16];
	mad.lo.s32 	%r157, %r156, %r155, %r154;
	ld.shared.u32 	%r158, [%r9+8];
	ld.shared.u32 	%r159, [%r12+32];
	mad.lo.s32 	%r160, %r159, %r158, %r157;
	ld.shared.u32 	%r161, [%r9+12];
	ld.shared.u32 	%r162, [%r12+48];
	mad.lo.s32 	%r198, %r162, %r161, %r160;
	bar.sync 	0;
	add.s32 	%r196, %r196, 2;
$L__BB1_7:
	and.b32  	%r163, %r5, 1;
	setp.eq.b32 	%p6, %r163, 1;
	not.pred 	%p7, %p6;
	@%p7 bra 	$L__BB1_9;
	shl.b32 	%r164, %r196, 2;
	add.s32 	%r165, %r164, %r6;
	cvt.s64.s32 	%rd56, %r165;
	mad.lo.s32 	%r166, %r8, %r196, %r4;
	cvt.s64.s32 	%rd57, %r166;
	add.s64 	%rd58, %rd56, %rd3;
	shl.b64 	%rd59, %rd58, 2;
	add.s64 	%rd60, %rd1, %rd59;
	ld.global.u32 	%r167, [%rd60];
	st.shared.u32 	[%r10], %r167;
	add.s64 	%rd61, %rd57, %rd4;
	shl.b64 	%rd62, %rd61, 2;
	add.s64 	%rd63, %rd2, %rd62;
	ld.global.u32 	%r168, [%rd63];
	st.shared.u32 	[%r11], %r168;
	bar.sync 	0;
	ld.shared.u32 	%r169, [%r9];
	ld.shared.u32 	%r170, [%r12];
	mad.lo.s32 	%r171, %r170, %r169, %r198;
	ld.shared.u32 	%r172, [%r9+4];
	ld.shared.u32 	%r173, [%r12+16];
	mad.lo.s32 	%r174, %r173, %r172, %r171;
	ld.shared.u32 	%r175, [%r9+8];
	ld.shared.u32 	%r176, [%r12+32];
	mad.lo.s32 	%r177, %r176, %r175, %r174;
	ld.shared.u32 	%r178, [%r9+12];
	ld.shared.u32 	%r179, [%r12+48];
	mad.lo.s32 	%r198, %r179, %r178, %r177;
	bar.sync 	0;
$L__BB1_9:
	add.s32 	%r180, %r3, %r2;
	add.s32 	%r182, %r4, %r1;
	setp.ge.s32 	%p8, %r180, %r51;
	setp.ge.s32 	%p9, %r182, %r50;
	or.pred  	%p10, %p8, %p9;
	@%p10 bra 	$L__BB1_11;
	mad.lo.s32 	%r183, %r52, %r2, %r1;
	cvt.s64.s32 	%rd64, %r183;
	mad.lo.s32 	%r184, %r3, %r52, %r4;
	cvt.s64.s32 	%rd65, %r184;
	add.s64 	%rd66, %rd65, %rd64;
	cvta.to.global.u64 	%rd67, %rd7;
	shl.b64 	%rd68, %rd66, 2;
	add.s64 	%rd69, %rd67, %rd68;
	st.global.u32 	[%rd69], %r198;
$L__BB1_11:
	ret;

}
	// .globl	_Z14MatMulConstant6MatrixS_S_
.visible .entry _Z14MatMulConstant6MatrixS_S_(
	.param .align 8 .b8 _Z14MatMulConstant6MatrixS_S__param_0[24],
	.param .align 8 .b8 _Z14MatMulConstant6MatrixS_S__param_1[24],
	.param .align 8 .b8 _Z14MatMulConstant6MatrixS_S__param_2[24]
)
{
	.reg .pred 	%p<13>;
	.reg .b32 	%r<115>;
	.reg .b64 	%rd<42>;

	ld.param.u64 	%rd4, [_Z14MatMulConstant6MatrixS_S__param_2+16];
	ld.param.u32 	%r39, [_Z14MatMulConstant6MatrixS_S__param_2+8];
	ld.param.u64 	%rd3, [_Z14MatMulConstant6MatrixS_S__param_0+16];
	ld.param.u32 	%r36, [_Z14MatMulConstant6MatrixS_S__param_0+8];
	ld.param.v2.u32 	{%r34, %r35}, [_Z14MatMulConstant6MatrixS_S__param_0];
	ld.param.u32 	%r2, [_Z14MatMulConstant6MatrixS_S__param_1];
	ld.param.v2.u32 	{%r37, %r38}, [_Z14MatMulConstant6MatrixS_S__param_2];
	mov.u32 	%r40, %ctaid.y;
	mov.u32 	%r41, %ntid.y;
	mov.u32 	%r42, %tid.y;
	mad.lo.s32 	%r3, %r40, %r41, %r42;
	mov.u32 	%r43, %ctaid.x;
	mov.u32 	%r44, %ntid.x;
	mov.u32 	%r45, %tid.x;
	mad.lo.s32 	%r4, %r43, %r44, %r45;
	setp.ge.s32 	%p1, %r3, %r38;
	setp.ge.s32 	%p2, %r4, %r37;
	or.pred  	%p3, %p1, %p2;
	@%p3 bra 	$L__BB2_14;
	setp.lt.s32 	%p4, %r34, 1;
	mov.b32 	%r114, 0;
	@%p4 bra 	$L__BB2_13;
	cvta.to.global.u64 	%rd1, %rd3;
	mul.lo.s32 	%r5, %r36, %r3;
	and.b32  	%r6, %r34, 7;
	setp.lt.u32 	%p5, %r34, 8;
	mov.b32 	%r109, 0;
	mov.u32 	%r114, %r109;
	@%p5 bra 	$L__BB2_5;
	and.b32  	%r109, %r34, 2147483640;
	neg.s32 	%r103, %r109;
	shl.b32 	%r9, %r2, 3;
	add.s64 	%rd2, %rd1, 16;
	mov.b32 	%r114, 0;
	mov.u64 	%rd8, constB;
	mul.wide.s32 	%rd10, %r2, 4;
	mov.u32 	%r101, %r5;
	mov.u32 	%r102, %r4;
$L__BB2_4:
	.pragma "nounroll";
	mul.wide.s32 	%rd5, %r101, 4;
	add.s64 	%rd6, %rd2, %rd5;
	ld.global.u32 	%r50, [%rd6+-16];
	mul.wide.s32 	%rd7, %r102, 4;
	add.s64 	%rd9, %rd8, %rd7;
	ld.const.u32 	%r51, [%rd9];
	mad.lo.s32 	%r52, %r51, %r50, %r114;
	ld.global.u32 	%r53, [%rd6+-12];
	add.s64 	%rd11, %rd9, %rd10;
	ld.const.u32 	%r54, [%rd11];
	mad.lo.s32 	%r55, %r54, %r53, %r52;
	ld.global.u32 	%r56, [%rd6+-8];
	add.s64 	%rd12, %rd11, %rd10;
	ld.const.u32 	%r57, [%rd12];
	mad.lo.s32 	%r58, %r57, %r56, %r55;
	ld.global.u32 	%r59, [%rd6+-4];
	add.s64 	%rd13, %rd12, %rd10;
	ld.const.u32 	%r60, [%rd13];
	mad.lo.s32 	%r61, %r60, %r59, %r58;
	ld.global.u32 	%r62, [%rd6];
	add.s64 	%rd14, %rd13, %rd10;
	ld.const.u32 	%r63, [%rd14];
	mad.lo.s32 	%r64, %r63, %r62, %r61;
	ld.global.u32 	%r65, [%rd6+4];
	add.s64 	%rd15, %rd14, %rd10;
	ld.const.u32 	%r66, [%rd15];
	mad.lo.s32 	%r67, %r66, %r65, %r64;
	ld.global.u32 	%r68, [%rd6+8];
	add.s64 	%rd16, %rd15, %rd10;
	ld.const.u32 	%r69, [%rd16];
	mad.lo.s32 	%r70, %r69, %r68, %r67;
	ld.global.u32 	%r71, [%rd6+12];
	add.s64 	%rd17, %rd16, %rd10;
	ld.const.u32 	%r72, [%rd17];
	mad.lo.s32 	%r114, %r72, %r71, %r70;
	add.s32 	%r103, %r103, 8;
	add.s32 	%r102, %r102, %r9;
	add.s32 	%r101, %r101, 8;
	setp.ne.s32 	%p6, %r103, 0;
	@%p6 bra 	$L__BB2_4;
$L__BB2_5:
	setp.eq.s32 	%p7, %r6, 0;
	@%p7 bra 	$L__BB2_13;
	and.b32  	%r21, %r34, 3;
	setp.lt.u32 	%p8, %r6, 4;
	@%p8 bra 	$L__BB2_8;
	add.s32 	%r74, %r109, %r5;
	mul.wide.s32 	%rd18, %r74, 4;
	add.s64 	%rd19, %rd1, %rd18;
	ld.global.u32 	%r75, [%rd19];
	mad.lo.s32 	%r76, %r109, %r2, %r4;
	mul.wide.s32 	%rd20, %r76, 4;
	mov.u64 	%rd21, constB;
	add.s64 	%rd22, %rd21, %rd20;
	ld.const.u32 	%r77, [%rd22];
	mad.lo.s32 	%r78, %r77, %r75, %r114;
	ld.global.u32 	%r79, [%rd19+4];
	mul.wide.s32 	%rd23, %r2, 4;
	add.s64 	%rd24, %rd22, %rd23;
	ld.const.u32 	%r80, [%rd24];
	mad.lo.s32 	%r81, %r80, %r79, %r78;
	ld.global.u32 	%r82, [%rd19+8];
	add.s64 	%rd25, %rd24, %rd23;
	ld.const.u32 	%r83, [%rd25];
	mad.lo.s32 	%r84, %r83, %r82, %r81;
	ld.global.u32 	%r85, [%rd19+12];
	add.s64 	%rd26, %rd25, %rd23;
	ld.const.u32 	%r86, [%rd26];
	mad.lo.s32 	%r114, %r86, %r85, %r84;
	add.s32 	%r109, %r109, 4;
$L__BB2_8:
	setp.eq.s32 	%p9, %r21, 0;
	@%p9 bra 	$L__BB2_13;
	setp.eq.s32 	%p10, %r21, 1;
	@%p10 bra 	$L__BB2_11;
	add.s32 	%r88, %r109, %r5;
	mul.wide.s32 	%rd27, %r88, 4;
	add.s64 	%rd28, %rd1, %rd27;
	ld.global.u32 	%r89, [%rd28];
	mad.lo.s32 	%r90, %r109, %r2, %r4;
	mul.wide.s32 	%rd29, %r90, 4;
	mov.u64 	%rd30, constB;
	add.s64 	%rd31, %rd30, %rd29;
	ld.const.u32 	%r91, [%rd31];
	mad.lo.s32 	%r92, %r91, %r89, %r114;
	ld.global.u32 	%r93, [%rd28+4];
	mul.wide.s32 	%rd32, %r2, 4;
	add.s64 	%rd33, %rd31, %rd32;
	ld.const.u32 	%r94, [%rd33];
	mad.lo.s32 	%r114, %r94, %r93, %r92;
	add.s32 	%r109, %r109, 2;
$L__BB2_11:
	and.b32  	%r95, %r34, 1;
	setp.eq.b32 	%p11, %r95, 1;
	not.pred 	%p12, %p11;
	@%p12 bra 	$L__BB2_13;
	add.s32 	%r96, %r109, %r5;
	mul.wide.s32 	%rd34, %r96, 4;
	add.s64 	%rd35, %rd1, %rd34;
	ld.global.u32 	%r97, [%rd35];
	mad.lo.s32 	%r98, %r109, %r2, %r4;
	mul.wide.s32 	%rd36, %r98, 4;
	mov.u64 	%rd37, constB;
	add.s64 	%rd38, %rd37, %rd36;
	ld.const.u32 	%r99, [%rd38];
	mad.lo.s32 	%r114, %r99, %r97, %r114;
$L__BB2_13:
	cvta.to.global.u64 	%rd39, %rd4;
	mad.lo.s32 	%r100, %r39, %r3, %r4;
	mul.wide.s32 	%rd40, %r100, 4;
	add.s64 	%rd41, %rd39, %rd40;
	st.global.u32 	[%rd41], %r114;
$L__BB2_14:
	ret;

}
	// .globl	_Z12LoadToShared6MatrixS_S_
.visible .entry _Z12LoadToShared6MatrixS_S_(
	.param .align 8 .b8 _Z12LoadToShared6MatrixS_S__param_0[24],
	.param .align 8 .b8 _Z12LoadToShared6MatrixS_S__param_1[24],
	.param .align 8 .b8 _Z12LoadToShared6MatrixS_S__param_2[24]
)
{
	.reg .pred 	%p<6>;
	.reg .b32 	%r<17>;

	ld.param.u32 	%r9, [_Z12LoadToShared6MatrixS_S__param_0];
	shr.s32 	%r10, %r9, 31;
	shr.u32 	%r11, %r10, 30;
	add.s32 	%r12, %r9, %r11;
	shr.s32 	%r1, %r12, 2;
	setp.lt.s32 	%p1, %r9, 4;
	@%p1 bra 	$L__BB3_7;
	add.s32 	%r13, %r1, -1;
	and.b32  	%r2, %r1, 3;
	setp.lt.u32 	%p2, %r13, 3;
	@%p2 bra 	$L__BB3_4;
	and.b32  	%r14, %r1, 536870908;
	neg.s32 	%r15, %r14;
$L__BB3_3:
	bar.sync 	0;
	bar.sync 	0;
	bar.sync 	0;
	bar.sync 	0;
	add.s32 	%r15, %r15, 4;
	setp.ne.s32 	%p3, %r15, 0;
	@%p3 bra 	$L__BB3_3;
$L__BB3_4:
	setp.eq.s32 	%p4, %r2, 0;
	@%p4 bra 	$L__BB3_7;
	neg.s32 	%r16, %r2;
$L__BB3_6:
	.pragma "nounroll";
	bar.sync 	0;
	add.s32 	%r16, %r16, 1;
	setp.ne.s32 	%p5, %r16, 0;
	@%p5 bra 	$L__BB3_6;
$L__BB3_7:
	ret;

}


// ===== COMPILED SASS (sm_100) =====

	.target	sm_100

	.elftype	@"ET_EXEC"


//--------------------- .note.nv.tkinfo           --------------------------
	.section	.note.nv.tkinfo,"",@"SHT_NOTE"
	.sectionflags	@"SHF_NOTE_NV_TKINFO"
	.tkinfo
        /*0018*/ 	.word	0x00000002
        /*0030*/ 	.string	""
        /*0030*/ 	.string	"ptxas"
        /*0030*/ 	.string	"Cuda compilation tools, release 13.0, V13.0.88"
        /*0030*/ 	.string	"Build cuda_13.0.r13.0/compiler.36424714_0"
        /*0030*/ 	.string	"-arch sm_100 -m 64 "



//--------------------- .note.nv.cuinfo           --------------------------
	.section	.note.nv.cuinfo,"",@"SHT_NOTE"
	.sectionflags	@"SHF_NOTE_NV_CUINFO"
        /*0018*/ 	.short	0x0002
        /*001a*/ 	.short	0x0064
        /*001c*/ 	.short	0x0082
	.zero		2


//--------------------- .nv.info                  --------------------------
	.section	.nv.info,"",@"SHT_CUDA_INFO"
	.align	4


	//----- nvinfo : EIATTR_REGCOUNT
	.align		4
        /*0000*/ 	.byte	0x04, 0x2f
        /*0002*/ 	.short	(.L_2 - .L_1)
	.align		4
.L_1:
        /*0004*/ 	.word	index@(_Z12MatMulGlobal6MatrixS_S_)
        /*0008*/ 	.word	0x00000020


	//----- nvinfo : EIATTR_FRAME_SIZE
	.align		4
.L_2:
        /*000c*/ 	.byte	0x04, 0x11
        /*000e*/ 	.short	(.L_4 - .L_3)
	.align		4
.L_3:
        /*0010*/ 	.word	index@(_Z12MatMulGlobal6MatrixS_S_)
        /*0014*/ 	.word	0x00000000


	//----- nvinfo : EIATTR_REGCOUNT
	.align		4
.L_4:
        /*0018*/ 	.byte	0x04, 0x2f
        /*001a*/ 	.short	(.L_6 - .L_5)
	.align		4
.L_5:
        /*001c*/ 	.word	index@(_Z12MatMulShared6MatrixS_S_)
        /*0020*/ 	.word	0x00000020


	//----- nvinfo : EIATTR_FRAME_SIZE
	.align		4
.L_6:
        /*0024*/ 	.byte	0x04, 0x11
        /*0026*/ 	.short	(.L_8 - .L_7)
	.align		4
.L_7:
        /*0028*/ 	.word	index@(_Z12MatMulShared6MatrixS_S_)
        /*002c*/ 	.word	0x00000000


	//----- nvinfo : EIATTR_REGCOUNT
	.align		4
.L_8:
        /*0030*/ 	.byte	0x04, 0x2f
        /*0032*/ 	.short	(.L_10 - .L_9)
	.align		4
.L_9:
        /*0034*/ 	.word	index@(_Z14MatMulConstant6MatrixS_S_)
        /*0038*/ 	.word	0x00000020


	//----- nvinfo : EIATTR_FRAME_SIZE
	.align		4
.L_10:
        /*003c*/ 	.byte	0x04, 0x11
        /*003e*/ 	.short	(.L_12 - .L_11)
	.align		4
.L_11:
        /*0040*/ 	.word	index@(_Z14MatMulConstant6MatrixS_S_)
        /*0044*/ 	.word	0x00000000


	//----- nvinfo : EIATTR_REGCOUNT
	.align		4
.L_12:
        /*0048*/ 	.byte	0x04, 0x2f
        /*004a*/ 	.short	(.L_14 - .L_13)
	.align		4
.L_13:
        /*004c*/ 	.word	index@(_Z12LoadToShared6MatrixS_S_)
        /*0050*/ 	.word	0x00000006


	//----- nvinfo : EIATTR_FRAME_SIZE
	.align		4
.L_14:
        /*0054*/ 	.byte	0x04, 0x11
        /*0056*/ 	.short	(.L_16 - .L_15)
	.align		4
.L_15:
        /*0058*/ 	.word	index@(_Z12LoadToShared6MatrixS_S_)
        /*005c*/ 	.word	0x00000000


	//----- nvinfo : EIATTR_MIN_STACK_SIZE
	.align		4
.L_16:
        /*0060*/ 	.byte	0x04, 0x12
        /*0062*/ 	.short	(.L_18 - .L_17)
	.align		4
.L_17:
        /*0064*/ 	.word	index@(_Z12LoadToShared6MatrixS_S_)
        /*0068*/ 	.word	0x00000000


	//----- nvinfo : EIATTR_MIN_STACK_SIZE
	.align		4
.L_18:
        /*006c*/ 	.byte	0x04, 0x12
        /*006e*/ 	.short	(.L_20 - .L_19)
	.align		4
.L_19:
        /*0070*/ 	.word	index@(_Z14MatMulConstant6MatrixS_S_)
        /*0074*/ 	.word	0x00000000


	//----- nvinfo : EIATTR_MIN_STACK_SIZE
	.align		4
.L_20:
        /*0078*/ 	.byte	0x04, 0x12
        /*007a*/ 	.short	(.L_22 - .L_21)
	.align		4
.L_21:
        /*007c*/ 	.word	index@(_Z12MatMulShared6MatrixS_S_)
        /*0080*/ 	.word	0x00000000


	//----- nvinfo : EIATTR_MIN_STACK_SIZE
	.align		4
.L_22:
        /*0084*/ 	.byte	0x04, 0x12
        /*0086*/ 	.short	(.L_24 - .L_23)
	.align		4
.L_23:
        /*0088*/ 	.word	index@(_Z12MatMulGlobal6MatrixS_S_)
        /*008c*/ 	.word	0x00000000
.L_24:


//--------------------- .nv.compat                --------------------------
	.section	.nv.compat,"",@"SHT_CUDA_COMPAT_INFO"
	.align	4
        /*0000*/ 	.byte	0x02, 0x09, 0x00, 0x00, 0x02, 0x02, 0x01, 0x00, 0x02, 0x05, 0x05, 0x00, 0x03, 0x07, 0x01, 0x01
        /*0010*/ 	.byte	0x02, 0x03, 0x00, 0x00, 0x02, 0x06, 0x01, 0x00, 0x04, 0x0b, 0x08, 0x00, 0x09, 0x00, 0x00, 0x00
        /*0020*/ 	.byte	0x00, 0x00, 0x00, 0x00


//--------------------- .nv.info._Z12LoadToShared6MatrixS_S_ --------------------------
	.section	.nv.info._Z12LoadToShared6MatrixS_S_,"",@"SHT_CUDA_INFO"
	.sectionflags	@""
	.align	4


	//----- nvinfo : EIATTR_CUDA_API_VERSION
	.align		4
        /*0000*/ 	.byte	0x04, 0x37
        /*0002*/ 	.short	(.L_26 - .L_25)
.L_25:
        /*0004*/ 	.word	0x00000082


	//----- nvinfo : EIATTR_KPARAM_INFO
	.align		4
.L_26:
        /*0008*/ 	.byte	0x04, 0x17
        /*000a*/ 	.short	(.L_28 - .L_27)
.L_27:
        /*000c*/ 	.word	0x00000000
        /*0010*/ 	.short	0x0002
        /*0012*/ 	.short	0x0030
        /*0014*/ 	.byte	0x00, 0xf0, 0x61, 0x00


	//----- nvinfo : EIATTR_KPARAM_INFO
	.align		4
.L_28:
        /*0018*/ 	.byte	0x04, 0x17
        /*001a*/ 	.short	(.L_30 - .L_29)
.L_29:
        /*001c*/ 	.word	0x00000000
        /*0020*/ 	.short	0x0001
        /*0022*/ 	.short	0x0018
        /*0024*/ 	.byte	0x00, 0xf0, 0x61, 0x00


	//----- nvinfo : EIATTR_KPARAM_INFO
	.align		4
.L_30:
        /*0028*/ 	.byte	0x04, 0x17
        /*002a*/ 	.short	(.L_32 - .L_31)
.L_31:
        /*002c*/ 	.word	0x00000000
        /*0030*/ 	.short	0x0000
        /*0032*/ 	.short	0x0000
        /*0034*/ 	.byte	0x00, 0xf0, 0x61, 0x00


	//----- nvinfo : EIATTR_SPARSE_MMA_MASK
	.align		4
.L_32:
        /*0038*/ 	.byte	0x03, 0x50
        /*003a*/ 	.short	0x0000


	//----- nvinfo : EIATTR_MAXREG_COUNT
	.align		4
        /*003c*/ 	.byte	0x03, 0x1b
        /*003e*/ 	.short	0x00ff


	//----- nvinfo : EIATTR_NUM_BARRIERS
	.align		4
        /*0040*/ 	.byte	0x02, 0x4c
        /*0042*/ 	.byte	0x01
	.zero		1


	//----- nvinfo : EIATTR_MERCURY_ISA_VERSION
	.align		4
        /*0044*/ 	.byte	0x03, 0x5f
        /*0046*/ 	.short	0x0101


	//----- nvinfo : EIATTR_VRC_CTA_INIT_COUNT
	.align		4
        /*0048*/ 	.byte	0x02, 0x4a
	.zero		1
	.zero		1


	//----- nvinfo : EIATTR_EXIT_INSTR_OFFSETS
	.align		4
        /*004c*/ 	.byte	0x04, 0x1c
        /*004e*/ 	.short	(.L_34 - .L_33)


	//   ....[0]....
.L_33:
        /*0050*/ 	.word	0x00000050


	//   ....[1]....
        /*0054*/ 	.word	0x000003e0


	//   ....[2]....
        /*0058*/ 	.word	0x00000440


	//----- nvinfo : EIATTR_CBANK_PARAM_SIZE
	.align		4
.L_34:
        /*005c*/ 	.byte	0x03, 0x19
        /*005e*/ 	.short	0x0048


	//----- nvinfo : EIATTR_PARAM_CBANK
	.align		4
        /*0060*/ 	.byte	0x04, 0x0a
        /*0062*/ 	.short	(.L_36 - .L_35)
	.align		4
.L_35:
        /*0064*/ 	.word	index@(.nv.constant0._Z12LoadToShared6MatrixS_S_)
        /*0068*/ 	.short	0x0380
        /*006a*/ 	.short	0x0048


	//----- nvinfo : EIATTR_SW_WAR
	.align		4
.L_36:
        /*006c*/ 	.byte	0x04, 0x36
        /*006e*/ 	.short	(.L_38 - .L_37)
.L_37:
        /*0070*/ 	.word	0x00000008
.L_38:


//--------------------- .nv.info._Z14MatMulConstant6MatrixS_S_ --------------------------
	.section	.nv.info._Z14MatMulConstant6MatrixS_S_,"",@"SHT_CUDA_INFO"
	.sectionflags	@""
	.align	4


	//----- nvinfo : EIATTR_CUDA_API_VERSION
	.align		4
        /*0000*/ 	.byte	0x04, 0x37
        /*0002*/ 	.short	(.L_40 - .L_39)
.L_39:
        /*0004*/ 	.word	0x00000082


	//----- nvinfo : EIATTR_KPARAM_INFO
	.align		4
.L_40:
        /*0008*/ 	.byte	0x04, 0x17
        /*000a*/ 	.short	(.L_42 - .L_41)
.L_41:
        /*000c*/ 	.word	0x00000000
        /*0010*/ 	.short	0x0002
        /*0012*/ 	.short	0x0030
        /*0014*/ 	.byte	0x00, 0xf0, 0x61, 0x00


	//----- nvinfo : EIATTR_KPARAM_INFO
	.align		4
.L_42:
        /*0018*/ 	.byte	0x04, 0x17
        /*001a*/ 	.short	(.L_44 - .L_43)
.L_43:
        /*001c*/ 	.word	0x00000000
        /*0020*/ 	.short	0x0001
        /*0022*/ 	.short	0x0018
        /*0024*/ 	.byte	0x00, 0xf0, 0x61, 0x00


	//----- nvinfo : EIATTR_KPARAM_INFO
	.align		4
.L_44:
        /*0028*/ 	.byte	0x04, 0x17
        /*002a*/ 	.short	(.L_46 - .L_45)
.L_45:
        /*002c*/ 	.word	0x00000000
        /*0030*/ 	.short	0x0000
        /*0032*/ 	.short	0x0000
        /*0034*/ 	.byte	0x00, 0xf0, 0x61, 0x00


	//----- nvinfo : EIATTR_SPARSE_MMA_MASK
	.align		4
.L_46:
        /*0038*/ 	.byte	0x03, 0x50
        /*003a*/ 	.short	0x0000


	//----- nvinfo : EIATTR_MAXREG_COUNT
	.align		4
        /*003c*/ 	.byte	0x03, 0x1b
        /*003e*/ 	.short	0x00ff


	//----- nvinfo : EIATTR_MERCURY_ISA_VERSION
	.align		4
        /*0040*/ 	.byte	0x03, 0x5f
        /*0042*/ 	.short	0x0101


	//----- nvinfo : EIATTR_VRC_CTA_INIT_COUNT
	.align		4
        /*0044*/ 	.byte	0x02, 0x4a
	.zero		1
	.zero		1


	//----- nvinfo : EIATTR_EXIT_INSTR_OFFSETS
	.align		4
        /*0048*/ 	.byte	0x04, 0x1c
        /*004a*/ 	.short	(.L_48 - .L_47)


	//   ....[0]....
.L_47:
        /*004c*/ 	.word	0x000000c0


	//   ....[1]....
        /*0050*/ 	.word	0x00000860


	//----- nvinfo : EIATTR_CBANK_PARAM_SIZE
	.align		4
.L_48:
        /*0054*/ 	.byte	0x03, 0x19
        /*0056*/ 	.short	0x0048


	//----- nvinfo : EIATTR_PARAM_CBANK
	.align		4
        /*0058*/ 	.byte	0x04, 0x0a
        /*005a*/ 	.short	(.L_50 - .L_49)
	.align		4
.L_49:
        /*005c*/ 	.word	index@(.nv.constant0._Z14MatMulConstant6MatrixS_S_)
        /*0060*/ 	.short	0x0380
        /*0062*/ 	.short	0x0048


	//----- nvinfo : EIATTR_SW_WAR
	.align		4
.L_50:
        /*0064*/ 	.byte	0x04, 0x36
        /*0066*/ 	.short	(.L_52 - .L_51)
.L_51:
        /*0068*/ 	.word	0x00000008
.L_52:


//--------------------- .nv.info._Z12MatMulShared6MatrixS_S_ --------------------------
	.section	.nv.info._Z12MatMulShared6MatrixS_S_,"",@"SHT_CUDA_INFO"
	.sectionflags	@""
	.align	4


	//----- nvinfo : EIATTR_CUDA_API_VERSION
	.align		4
        /*0000*/ 	.byte	0x04, 0x37
        /*0002*/ 	.short	(.L_54 - .L_53)
.L_53:
        /*0004*/ 	.word	0x00000082


	//----- nvinfo : EIATTR_KPARAM_INFO
	.align		4
.L_54:
        /*0008*/ 	.byte	0x04, 0x17
        /*000a*/ 	.short	(.L_56 - .L_55)
.L_55:
        /*000c*/ 	.word	0x00000000
        /*0010*/ 	.short	0x0002
        /*0012*/ 	.short	0x0030
        /*0014*/ 	.byte	0x00, 0xf0, 0x61, 0x00


	//----- nvinfo : EIATTR_KPARAM_INFO
	.align		4
.L_56:
        /*0018*/ 	.byte	0x04, 0x17
        /*001a*/ 	.short	(.L_58 - .L_57)
.L_57:
        /*001c*/ 	.word	0x00000000
        /*0020*/ 	.short	0x0001
        /*0022*/ 	.short	0x0018
        /*0024*/ 	.byte	0x00, 0xf0, 0x61, 0x00


	//----- nvinfo : EIATTR_KPARAM_INFO
	.align		4
.L_58:
        /*0028*/ 	.byte	0x04, 0x17
        /*002a*/ 	.short	(.L_60 - .L_59)
.L_59:
        /*002c*/ 	.word	0x00000000
        /*0030*/ 	.short	0x0000
        /*0032*/ 	.short	0x0000
        /*0034*/ 	.byte	0x00, 0xf0, 0x61, 0x00


	//----- nvinfo : EIATTR_SPARSE_MMA_MASK
	.align		4
.L_60:
        /*0038*/ 	.byte	0x03, 0x50
        /*003a*/ 	.short	0x0000


	//----- nvinfo : EIATTR_MAXREG_COUNT
	.align		4
        /*003c*/ 	.byte	0x03, 0x1b
        /*003e*/ 	.short	0x00ff


	//----- nvinfo : EIATTR_NUM_BARRIERS
	.align		4
        /*0040*/ 	.byte	0x02, 0x4c
        /*0042*/ 	.byte	0x01
	.zero		1


	//----- nvinfo : EIATTR_MERCURY_ISA_VERSION
	.align		4
        /*0044*/ 	.byte	0x03, 0x5f
        /*0046*/ 	.short	0x0101


	//----- nvinfo : EIATTR_VRC_CTA_INIT_COUNT
	.align		4
        /*0048*/ 	.byte	0x02, 0x4a
	.zero		1
	.zero		1


	//----- nvinfo : EIATTR_EXIT_INSTR_OFFSETS
	.align		4
        /*004c*/ 	.byte	0x04, 0x1c
        /*004e*/ 	.short	(.L_62 - .L_61)


	//   ....[0]....
.L_61:
        /*0050*/ 	.word	0x00000fc0


	//   ....[1]....
        /*0054*/ 	.word	0x00001070


	//----- nvinfo : EIATTR_CBANK_PARAM_SIZE
	.align		4
.L_62:
        /*0058*/ 	.byte	0x03, 0x19
        /*005a*/ 	.short	0x0048


	//----- nvinfo : EIATTR_PARAM_CBANK
	.align		4
        /*005c*/ 	.byte	0x04, 0x0a
        /*005e*/ 	.short	(.L_64 - .L_63)
	.align		4
.L_63:
        /*0060*/ 	.word	index@(.nv.constant0._Z12MatMulShared6MatrixS_S_)
        /*0064*/ 	.short	0x0380
        /*0066*/ 	.short	0x0048


	//----- nvinfo : EIATTR_SW_WAR
	.align		4
.L_64:
        /*0068*/ 	.byte	0x04, 0x36
        /*006a*/ 	.short	(.L_66 - .L_65)
.L_65:
        /*006c*/ 	.word	0x00000008
.L_66:


//--------------------- .nv.info._Z12MatMulGlobal6MatrixS_S_ --------------------------
	.section	.nv.info._Z12MatMulGlobal6MatrixS_S_,"",@"SHT_CUDA_INFO"
	.sectionflags	@""
	.align	4


	//----- nvinfo : EIATTR_CUDA_API_VERSION
	.align		4
        /*0000*/ 	.byte	0x04, 0x37
        /*0002*/ 	.short	(.L_68 - .L_67)
.L_67:
        /*0004*/ 	.word	0x00000082


	//----- nvinfo : EIATTR_KPARAM_INFO
	.align		4
.L_68:
        /*0008*/ 	.byte	0x04, 0x17
        /*000a*/ 	.short	(.L_70 - .L_69)
.L_69:
        /*000c*/ 	.word	0x00000000
        /*0010*/ 	.short	0x0002
        /*0012*/ 	.short	0x0030
        /*0014*/ 	.byte	0x00, 0xf0, 0x61, 0x00


	//----- nvinfo : EIATTR_KPARAM_INFO
	.align		4
.L_70:
        /*0018*/ 	.byte	0x04, 0x17
        /*001a*/ 	.short	(.L_72 - .L_71)
.L_71:
        /*001c*/ 	.word	0x00000000
        /*0020*/ 	.short	0x0001
        /*0022*/ 	.short	0x0018
        /*0024*/ 	.byte	0x00, 0xf0, 0x61, 0x00


	//----- nvinfo : EIATTR_KPARAM_INFO
	.align		4
.L_72:
        /*0028*/ 	.byte	0x04, 0x17
        /*002a*/ 	.short	(.L_74 - .L_73)
.L_73:
        /*002c*/ 	.word	0x00000000
        /*0030*/ 	.short	0x0000
        /*0032*/ 	.short	0x0000
        /*0034*/ 	.byte	0x00, 0xf0, 0x61, 0x00


	//----- nvinfo : EIATTR_SPARSE_MMA_MASK
	.align		4
.L_74:
        /*0038*/ 	.byte	0x03, 0x50
        /*003a*/ 	.short	0x0000


	//----- nvinfo : EIATTR_MAXREG_COUNT
	.align		4
        /*003c*/ 	.byte	0x03, 0x1b
        /*003e*/ 	.short	0x00ff


	//----- nvinfo : EIATTR_MERCURY_ISA_VERSION
	.align		4
        /*0040*/ 	.byte	0x03, 0x5f
        /*0042*/ 	.short	0x0101


	//----- nvinfo : EIATTR_VRC_CTA_INIT_COUNT
	.align		4
        /*0044*/ 	.byte	0x02, 0x4a
	.zero		1
	.zero		1


	//----- nvinfo : EIATTR_EXIT_INSTR_OFFSETS
	.align		4
        /*0048*/ 	.byte	0x04, 0x1c
        /*004a*/ 	.short	(.L_76 - .L_75)


	//   ....[0]....
.L_75:
        /*004c*/ 	.word	0x000000c0


	//   ....[1]....
        /*0050*/ 	.word	0x000008a0


	//----- nvinfo : EIATTR_CBANK_PARAM_SIZE
	.align		4
.L_76:
        /*0054*/ 	.byte	0x03, 0x19
        /*0056*/ 	.short	0x0048


	//----- nvinfo : EIATTR_PARAM_CBANK
	.align		4
        /*0058*/ 	.byte	0x04, 0x0a
        /*005a*/ 	.short	(.L_78 - .L_77)
	.align		4
.L_77:
        /*005c*/ 	.word	index@(.nv.constant0._Z12MatMulGlobal6MatrixS_S_)
        /*0060*/ 	.short	0x0380
        /*0062*/ 	.short	0x0048


	//----- nvinfo : EIATTR_SW_WAR
	.align		4
.L_78:
        /*0064*/ 	.byte	0x04, 0x36
        /*0066*/ 	.short	(.L_80 - .L_79)
.L_79:
        /*0068*/ 	.word	0x00000008
.L_80:


//--------------------- .nv.callgraph             --------------------------
	.section	.nv.callgraph,"",@"SHT_CUDA_CALLGRAPH"
	.align	4
	.sectionentsize	8
	.align		4
        /*0000*/ 	.word	0x00000000
	.align		4
        /*0004*/ 	.word	0xffffffff
	.align		4
        /*0008*/ 	.word	0x00000000
	.align		4
        /*000c*/ 	.word	0xfffffffe
	.align		4
        /*0010*/ 	.word	0x00000000
	.align		4
        /*0014*/ 	.word	0xfffffffd
	.align		4
        /*0018*/ 	.word	0x00000000
	.align		4
        /*001c*/ 	.word	0xfffffffc


//--------------------- .nv.constant3             --------------------------
	.section	.nv.constant3,"a",@progbits
	.align	4
.nv.constant3:
	.type		constB,@object
	.size		constB,(.L_0 - constB)
constB:
	.zero		65536
.L_0:


//--------------------- .text._Z12LoadToShared6MatrixS_S_ --------------------------
	.section	.text._Z12LoadToShared6MatrixS_S_,"ax",@progbits
	.align	128
        .global         _Z12LoadToShared6MatrixS_S_
        .type           _Z12LoadToShared6MatrixS_S_,@function
        .size           _Z12LoadToShared6MatrixS_S_,(.L_x_22 - _Z12LoadToShared6MatrixS_S_)
        .other          _Z12LoadToShared6MatrixS_S_,@"STO_CUDA_ENTRY STV_DEFAULT"
_Z12LoadToShared6MatrixS_S_:
.text._Z12LoadToShared6MatrixS_S_:
[----:B------:R-:W-:Y:S08]  /*0000*/  LDC R1, c[0x0][0x37c] ;  /* 0x0000df00ff017b82 */ /* 0x000ff00000000800 */
[----:B------:R-:W0:Y:S02]  /*0010*/  LDC R3, c[0x0][0x380] ;  /* 0x0000e000ff037b82 */ /* 0x000e240000000800 */
[----:B0-----:R-:W-:-:S02]  /*0020*/  ISETP.GE.AND P0, PT, R3, 0x4, PT ;  /* 0x000000040300780c */ /* 0x001fc40003f06270 */
[----:B------:R-:W-:-:S04]  /*0030*/  SHF.R.S32.HI R0, RZ, 0x1f, R3 ;  /* 0x0000001fff007819 */ /* 0x000fc80000011403 */
[----:B------:R-:W-:-:S07]  /*0040*/  LEA.HI R0, R0, R3, RZ, 0x2 ;  /* 0x0000000300007211 */ /* 0x000fce00078f10ff */
[----:B------:R-:W-:Y:S05]  /*0050*/  @!P0 EXIT ;  /* 0x000000000000894d */ /* 0x000fea0003800000 */
[----:B------:R-:W-:-:S05]  /*0060*/  SHF.R.S32.HI R0, RZ, 0x2, R0 ;  /* 0x00000002ff007819 */ /* 0x000fca0000011400 */
[----:B------:R-:W-:-:S05]  /*0070*/  VIADD R2, R0, 0xffffffff ;  /* 0xffffffff00027836 */ /* 0x000fca0000000000 */
[----:B------:R-:W-:Y:S02]  /*0080*/  ISETP.GE.U32.AND P0, PT, R2, 0x3, PT ;  /* 0x000000030200780c */ /* 0x000fe40003f06070 */
[----:B------:R-:W-:-:S11]  /*0090*/  LOP3.LUT R2, R0, 0x3, RZ, 0xc0, !PT ;  /* 0x0000000300027812 */ /* 0x000fd600078ec0ff */
[----:B------:R-:W-:Y:S05]  /*00a0*/  @!P0 BRA `(.L_x_0) ;  /* 0x0000000000c88947 */ /* 0x000fea0003800000 */
[----:B------:R-:W-:-:S05]  /*00b0*/  LOP3.LUT R0, R0, 0x1ffffffc, RZ, 0xc0, !PT ;  /* 0x1ffffffc00007812 */ /* 0x000fca00078ec0ff */
[----:B------:R-:W-:-:S05]  /*00c0*/  IMAD.MOV R0, RZ, RZ, -R0 ;  /* 0x000000ffff007224 */ /* 0x000fca00078e0a00 */
[----:B------:R-:W-:-:S13]  /*00d0*/  ISETP.GE.AND P0, PT, R0, RZ, PT ;  /* 0x000000ff0000720c */ /* 0x000fda0003f06270 */
[----:B------:R-:W-:Y:S05]  /*00e0*/  @P0 BRA `(.L_x_1) ;  /* 0x00000000009c0947 */ /* 0x000fea0003800000 */
[----:B------:R-:W-:Y:S01]  /*00f0*/  IMAD.MOV R3, RZ, RZ, -R0 ;  /* 0x000000ffff037224 */ /* 0x000fe200078e0a00 */
[----:B------:R-:W-:-:S04]  /*0100*/  PLOP3.LUT P0, PT, PT, PT, PT, 0x80, 0x8 ;  /* 0x000000000008781c */ /* 0x000fc80003f0f070 */
[----:B------:R-:W-:-:S13]  /*0110*/  ISETP.GT.AND P1, PT, R3, 0xc, PT ;  /* 0x0000000c0300780c */ /* 0x000fda0003f24270 */
[----:B------:R-:W-:Y:S05]  /*0120*/  @!P1 BRA `(.L_x_2) ;  /* 0x0000000000509947 */ /* 0x000fea0003800000 */
[----:B------:R-:W-:-:S13]  /*0130*/  PLOP3.LUT P0, PT, PT, PT, PT, 0x8, 0x80 ;  /* 0x000000000080781c */ /* 0x000fda0003f0e170 */
.L_x_3:
[----:B------:R-:W-:Y:S01]  /*0140*/  BAR.SYNC.DEFER_BLOCKING 0x0 ;  /* 0x0000000000007b1d */ /* 0x000fe20000010000 */
[----:B------:R-:W-:-:S07]  /*0150*/  VIADD R0, R0, 0x10 ;  /* 0x0000001000007836 */ /* 0x000fce0000000000 */
[----:B------:R-:W-:Y:S08]  /*0160*/  BAR.SYNC.DEFER_BLOCKING 0x0 ;  /* 0x0000000000007b1d */ /* 0x000ff00000010000 */
        /* <DEDUP_REMOVED lines=13> */
[----:B------:R-:W-:Y:S01]  /*0240*/  BAR.SYNC.DEFER_BLOCKING 0x0 ;  /* 0x0000000000007b1d */ /* 0x000fe20000010000 */
[----:B------:R-:W-:-:S13]  /*0250*/  ISETP.GE.AND P1, PT, R0, -0xc, PT ;  /* 0xfffffff40000780c */ /* 0x000fda0003f26270 */
[----:B------:R-:W-:Y:S05]  /*0260*/  @!P1 BRA `(.L_x_3) ;  /* 0xfffffffc00b49947 */ /* 0x000fea000383ffff */
.L_x_2:
[----:B------:R-:W-:-:S05]  /*0270*/  IMAD.MOV R3, RZ, RZ, -R0 ;  /* 0x000000ffff037224 */ /* 0x000fca00078e0a00 */
[----:B------:R-:W-:-:S13]  /*0280*/  ISETP.GT.AND P1, PT, R3, 0x4, PT ;  /* 0x000000040300780c */ /* 0x000fda0003f24270 */
[----:B------:R-:W-:Y:S05]  /*0290*/  @!P1 BRA `(.L_x_4) ;  /* 0x0000000000289947 */ /* 0x000fea0003800000 */
        /* <DEDUP_REMOVED lines=8> */
[----:B------:R-:W-:Y:S01]  /*0320*/  PLOP3.LUT P0, PT, PT, PT, PT, 0x8, 0x80 ;  /* 0x000000000080781c */ /* 0x000fe20003f0e170 */
[----:B------:R-:W-:-:S12]  /*0330*/  VIADD R0, R0, 0x8 ;  /* 0x0000000800007836 */ /* 0x000fd80000000000 */
.L_x_4:
[----:B------:R-:W-:-:S13]  /*0340*/  ISETP.NE.OR P0, PT, R0, RZ, P0 ;  /* 0x000000ff0000720c */ /* 0x000fda0000705670 */
[----:B------:R-:W-:Y:S05]  /*0350*/  @!P0 BRA `(.L_x_0) ;  /* 0x00000000001c8947 */ /* 0x000fea0003800000 */
.L_x_1:
[----:B------:R-:W-:Y:S01]  /*0360*/  BAR.SYNC.DEFER_BLOCKING 0x0 ;  /* 0x0000000000007b1d */ /* 0x000fe20000010000 */
[----:B------:R-:W-:-:S07]  /*0370*/  VIADD R0, R0, 0x4 ;  /* 0x0000000400007836 */ /* 0x000fce0000000000 */
[----:B------:R-:W-:Y:S08]  /*0380*/  BAR.SYNC.DEFER_BLOCKING 0x0 ;  /* 0x0000000000007b1d */ /* 0x000ff00000010000 */
[----:B------:R-:W-:Y:S08]  /*0390*/  BAR.SYNC.DEFER_BLOCKING 0x0 ;  /* 0x0000000000007b1d */ /* 0x000ff00000010000 */
[----:B------:R-:W-:Y:S01]  /*03a0*/  BAR.SYNC.DEFER_BLOCKING 0x0 ;  /* 0x0000000000007b1d */ /* 0x000fe20000010000 */
[----:B------:R-:W-:-:S13]  /*03b0*/  ISETP.NE.AND P0, PT, R0, RZ, PT ;  /* 0x000000ff0000720c */ /* 0x000fda0003f05270 */
[----:B------:R-:W-:Y:S05]  /*03c0*/  @P0 BRA `(.L_x_1) ;  /* 0xfffffffc00e40947 */ /* 0x000fea000383ffff */
.L_x_0:
[----:B------:R-:W-:-:S13]  /*03d0*/  ISETP.NE.AND P0, PT, R2, RZ, PT ;  /* 0x000000ff0200720c */ /* 0x000fda0003f05270 */
[----:B------:R-:W-:Y:S05]  /*03e0*/  @!P0 EXIT ;  /* 0x000000000000894d */ /* 0x000fea0003800000 */
[----:B------:R-:W-:-:S07]  /*03f0*/  IMAD.MOV R2, RZ, RZ, -R2 ;  /* 0x000000ffff027224 */ /* 0x000fce00078e0a02 */
.L_x_5:
[----:B------:R-:W-:Y:S01]  /*0400*/  VIADD R2, R2, 0x1 ;  /* 0x0000000102027836 */ /* 0x000fe20000000000 */
[----:B------:R-:W-:Y:S04]  /*0410*/  BAR.SYNC.DEFER_BLOCKING 0x0 ;  /* 0x0000000000007b1d */ /* 0x000fe80000010000 */
[----:B------:R-:W-:-:S13]  /*0420*/  ISETP.NE.AND P0, PT, R2, RZ, PT ;  /* 0x000000ff0200720c */ /* 0x000fda0003f05270 */
[----:B------:R-:W-:Y:S05]  /*0430*/  @P0 BRA `(.L_x_5) ;  /* 0xfffffffc00f00947 */ /* 0x000fea000383ffff */
[----:B------:R-:W-:Y:S05]  /*0440*/  EXIT ;  /* 0x000000000000794d */ /* 0x000fea0003800000 */
.L_x_6:
[----:B------:R-:W-:-:S00]  /*0450*/  BRA `(.L_x_6) ;  /* 0xfffffffc00fc7947 */ /* 0x000fc0000383ffff */
[----:B------:R-:W-:-:S00]  /*0460*/  NOP ;  /* 0x0000000000007918 */ /* 0x000fc00000000000 */
        /* <DEDUP_REMOVED lines=9> */
.L_x_22:


//--------------------- .text._Z14MatMulConstant6MatrixS_S_ --------------------------
	.section	.text._Z14MatMulConstant6MatrixS_S_,"ax",@progbits
	.align	128
        .global         _Z14MatMulConstant6MatrixS_S_
        .type           _Z14MatMulConstant6MatrixS_S_,@function
        .size           _Z14MatMulConstant6MatrixS_S_,(.L_x_23 - _Z14MatMulConstant6MatrixS_S_)
        .other          _Z14MatMulConstant6MatrixS_S_,@"STO_CUDA_ENTRY STV_DEFAULT"
_Z14MatMulConstant6MatrixS_S_:
.text._Z14MatMulConstant6MatrixS_S_:
[----:B------:R-:W-:Y:S01]  /*0000*/  LDC R1, c[0x0][0x37c] ;  /* 0x0000df00ff017b82 */ /* 0x000fe20000000800 */
[----:B------:R-:W0:Y:S07]  /*0010*/  S2R R3, SR_TID.X ;  /* 0x0000000000037919 */ /* 0x000e2e0000002100 */
[----:B------:R-:W1:Y:S01]  /*0020*/  LDC R5, c[0x0][0x364] ;  /* 0x0000d900ff057b82 */ /* 0x000e620000000800 */
[----:B------:R-:W2:Y:S01]  /*0030*/  LDCU.64 UR6, c[0x0][0x3b0] ;  /* 0x00007600ff0677ac */ /* 0x000ea20008000a00 */
[----:B------:R-:W1:Y:S06]  /*0040*/  S2R R2, SR_TID.Y ;  /* 0x0000000000027919 */ /* 0x000e6c0000002200 */
[----:B------:R-:W0:Y:S08]  /*0050*/  S2UR UR5, SR_CTAID.X ;  /* 0x00000000000579c3 */ /* 0x000e300000002500 */
[----:B------:R-:W0:Y:S08]  /*0060*/  LDC R0, c[0x0][0x360] ;  /* 0x0000d800ff007b82 */ /* 0x000e300000000800 */
[----:B------:R-:W1:Y:S01]  /*0070*/  S2UR UR4, SR_CTAID.Y ;  /* 0x00000000000479c3 */ /* 0x000e620000002600 */
[----:B0-----:R-:W-:-:S05]  /*0080*/  IMAD R0, R0, UR5, R3 ;  /* 0x0000000500007c24 */ /* 0x001fca000f8e0203 */
[----:B--2---:R-:W-:Y:S01]  /*0090*/  ISETP.GE.AND P0, PT, R0, UR6, PT ;  /* 0x0000000600007c0c */ /* 0x004fe2000bf06270 */
[----:B-1----:R-:W-:-:S05]  /*00a0*/  IMAD R5, R5, UR4, R2 ;  /* 0x0000000405057c24 */ /* 0x002fca000f8e0202 */
[----:B------:R-:W-:-:S13]  /*00b0*/  ISETP.GE.OR P0, PT, R5, UR7, P0 ;  /* 0x0000000705007c0c */ /* 0x000fda0008706670 */
[----:B------:R-:W-:Y:S05]  /*00c0*/  @P0 EXIT ;  /* 0x000000000000094d */ /* 0x000fea0003800000 */
[----:B------:R-:W0:Y:S01]  /*00d0*/  LDC R4, c[0x0][0x380] ;  /* 0x0000e000ff047b82 */ /* 0x000e220000000800 */
[----:B------:R-:W1:Y:S01]  /*00e0*/  LDCU.64 UR6, c[0x0][0x358] ;  /* 0x00006b00ff0677ac */ /* 0x000e620008000a00 */
[----:B------:R-:W-:Y:S01]  /*00f0*/  HFMA2 R8, -RZ, RZ, 0, 0 ;  /* 0x00000000ff087431 */ /* 0x000fe200000001ff */
[----:B0-----:R-:W-:-:S13]  /*0100*/  ISETP.GE.AND P0, PT, R4, 0x1, PT ;  /* 0x000000010400780c */ /* 0x001fda0003f06270 */
[----:B-1----:R-:W-:Y:S05]  /*0110*/  @!P0 BRA `(.L_x_7) ;  /* 0x0000000400bc8947 */ /* 0x002fea0003800000 */
[----:B------:R-:W0:Y:S01]  /*0120*/  LDCU UR4, c[0x0][0x388] ;  /* 0x00007100ff0477ac */ /* 0x000e220008000800 */
[C---:B------:R-:W-:Y:S02]  /*0130*/  ISETP.GE.U32.AND P1, PT, R4.reuse, 0x8, PT ;  /* 0x000000080400780c */ /* 0x040fe40003f26070 */
[----:B------:R-:W-:Y:S02]  /*0140*/  LOP3.LUT R24, R4, 0x7, RZ, 0xc0, !PT ;  /* 0x0000000704187812 */ /* 0x000fe400078ec0ff */
[----:B------:R-:W-:Y:S02]  /*0150*/  MOV R7, RZ ;  /* 0x000000ff00077202 */ /* 0x000fe40000000f00 */
[----:B------:R-:W-:Y:S02]  /*0160*/  ISETP.NE.AND P0, PT, R24, RZ, PT ;  /* 0x000000ff1800720c */ /* 0x000fe40003f05270 */
[----:B------:R-:W-:Y:S01]  /*0170*/  MOV R8, RZ ;  /* 0x000000ff00087202 */ /* 0x000fe20000000f00 */
[----:B0-----:R-:W-:-:S04]  /*0180*/  IMAD R6, R5, UR4, RZ ;  /* 0x0000000405067c24 */ /* 0x001fc8000f8e02ff */
[----:B------:R-:W-:Y:S06]  /*0190*/  @!P1 BRA `(.L_x_8) ;  /* 0x0000000000c49947 */ /* 0x000fec0003800000 */
[----:B------:R-:W0:Y:S01]  /*01a0*/  LDC R10, c[0x0][0x398] ;  /* 0x0000e600ff0a7b82 */ /* 0x000e220000000800 */
[----:B------:R-:W1:Y:S01]  /*01b0*/  LDCU.64 UR4, c[0x0][0x390] ;  /* 0x00007200ff0477ac */ /* 0x000e620008000a00 */
[----:B------:R-:W-:Y:S02]  /*01c0*/  LOP3.LUT R7, R4, 0x7ffffff8, RZ, 0xc0, !PT ;  /* 0x7ffffff804077812 */ /* 0x000fe400078ec0ff */
[----:B------:R-:W-:Y:S02]  /*01d0*/  MOV R8, RZ ;  /* 0x000000ff00087202 */ /* 0x000fe40000000f00 */
[----:B------:R-:W-:Y:S02]  /*01e0*/  MOV R9, R6 ;  /* 0x0000000600097202 */ /* 0x000fe40000000f00 */
[----:B------:R-:W-:Y:S02]  /*01f0*/  MOV R13, R0 ;  /* 0x00000000000d7202 */ /* 0x000fe40000000f00 */
[----:B------:R-:W-:Y:S01]  /*0200*/  IADD3 R11, PT, PT, -R7, RZ, RZ ;  /* 0x000000ff070b7210 */ /* 0x000fe20007ffe1ff */
[----:B-1----:R-:W-:-:S04]  /*0210*/  UIADD3 UR4, UP0, UPT, UR4, 0x10, URZ ;  /* 0x0000001004047890 */ /* 0x002fc8000ff1e0ff */
[----:B------:R-:W-:-:S12]  /*0220*/  UIADD3.X UR5, UPT, UPT, URZ, UR5, URZ, UP0, !UPT ;  /* 0x00000005ff057290 */ /* 0x000fd800087fe4ff */
.L_x_9:
[----:B------:R-:W-:Y:S02]  /*0230*/  MOV R2, UR4 ;  /* 0x0000000400027c02 */ /* 0x000fe40008000f00 */
[----:B------:R-:W-:-:S03]  /*0240*/  MOV R3, UR5 ;  /* 0x0000000500037c02 */ /* 0x000fc60008000f00 */
[----:B------:R-:W-:-:S05]  /*0250*/  IMAD.WIDE R2, R9, 0x4, R2 ;  /* 0x0000000409027825 */ /* 0x000fca00078e0202 */
[----:B------:R-:W2:Y:S04]  /*0260*/  LDG.E R25, desc[UR6][R2.64+-0x10] ;  /* 0xfffff00602197981 */ /* 0x000ea8000c1e1900 */
[----:B------:R-:W3:Y:S04]  /*0270*/  LDG.E R12, desc[UR6][R2.64+-0xc] ;  /* 0xfffff406020c7981 */ /* 0x000ee8000c1e1900 */
[----:B------:R-:W4:Y:S04]  /*0280*/  LDG.E R15, desc[UR6][R2.64+-0x8] ;  /* 0xfffff806020f7981 */ /* 0x000f28000c1e1900 */
[----:B------:R-:W5:Y:S04]  /*0290*/  LDG.E R18, desc[UR6][R2.64+-0x4] ;  /* 0xfffffc0602127981 */ /* 0x000f68000c1e1900 */
[----:B------:R-:W5:Y:S04]  /*02a0*/  LDG.E R17, desc[UR6][R2.64] ;  /* 0x0000000602117981 */ /* 0x000f68000c1e1900 */
[----:B------:R-:W5:Y:S04]  /*02b0*/  LDG.E R16, desc[UR6][R2.64+0x4] ;  /* 0x0000040602107981 */ /* 0x000f68000c1e1900 */
[----:B------:R-:W5:Y:S04]  /*02c0*/  LDG.E R14, desc[UR6][R2.64+0x8] ;  /* 0x00000806020e7981 */ /* 0x000f68000c1e1900 */
[----:B------:R1:W5:Y:S01]  /*02d0*/  LDG.E R19, desc[UR6][R2.64+0xc] ;  /* 0x00000c0602137981 */ /* 0x000362000c1e1900 */
[----:B------:R-:W-:-:S02]  /*02e0*/  SHF.L.U32 R27, R13, 0x2, RZ ;  /* 0x000000020d1b7819 */ /* 0x000fc400000006ff */
[----:B------:R-:W-:Y:S02]  /*02f0*/  IADD3 R11, PT, PT, R11, 0x8, RZ ;  /* 0x000000080b0b7810 */ /* 0x000fe40007ffe0ff */
[----:B------:R1:W2:Y:S01]  /*0300*/  LDC R22, c[0x3][R27] ;  /* 0x00c000001b167b82 */ /* 0x0002a20000000800 */
[C---:B0-----:R-:W-:Y:S01]  /*0310*/  IMAD R23, R10.reuse, 0x4, R27 ;  /* 0x000000040a177824 */ /* 0x041fe200078e021b */
[----:B------:R-:W-:Y:S02]  /*0320*/  ISETP.NE.AND P1, PT, R11, RZ, PT ;  /* 0x000000ff0b00720c */ /* 0x000fe40003f25270 */
[C---:B------:R-:W-:Y:S01]  /*0330*/  LEA R13, R10.reuse, R13, 0x3 ;  /* 0x0000000d0a0d7211 */ /* 0x040fe200078e18ff */
[C---:B------:R-:W-:Y:S01]  /*0340*/  IMAD R29, R10.reuse, 0x4, R23 ;  /* 0x000000040a1d7824 */ /* 0x040fe200078e0217 */
[----:B------:R-:W-:Y:S02]  /*0350*/  IADD3 R9, PT, PT, R9, 0x8, RZ ;  /* 0x0000000809097810 */ /* 0x000fe40007ffe0ff */
[----:B------:R-:W3:Y:S01]  /*0360*/  LDC R23, c[0x3][R23] ;  /* 0x00c0000017177b82 */ /* 0x000ee20000000800 */
[----:B------:R-:W-:-:S04]  /*0370*/  IMAD R21, R10, 0x4, R29 ;  /* 0x000000040a157824 */ /* 0x000fc800078e021d */
[----:B------:R-:W-:-:S03]  /*0380*/  IMAD R26, R10, 0x4, R21 ;  /* 0x000000040a1a7824 */ /* 0x000fc600078e0215 */
[----:B------:R-:W4:Y:S01]  /*0390*/  LDC R20, c[0x3][R29] ;  /* 0x00c000001d147b82 */ /* 0x000f220000000800 */
[----:B------:R-:W-:-:S04]  /*03a0*/  IMAD R28, R10, 0x4, R26 ;  /* 0x000000040a1c7824 */ /* 0x000fc800078e021a */
[----:B-1----:R-:W-:-:S03]  /*03b0*/  IMAD R27, R10, 0x4, R28 ;  /* 0x000000040a1b7824 */ /* 0x002fc600078e021c */
[----:B------:R-:W5:Y:S08]  /*03c0*/  LDC R21, c[0x3][R21] ;  /* 0x00c0000015157b82 */ /* 0x000f700000000800 */
[----:B------:R-:W0:Y:S08]  /*03d0*/  LDC R2, c[0x3][R26] ;  /* 0x00c000001a027b82 */ /* 0x000e300000000800 */
[----:B------:R-:W1:Y:S01]  /*03e0*/  LDC R3, c[0x3][R27] ;  /* 0x00c000001b037b82 */ /* 0x000e620000000800 */
[----:B--2---:R-:W-:Y:S01]  /*03f0*/  IMAD R22, R25, R22, R8 ;  /* 0x0000001619167224 */ /* 0x004fe200078e0208 */
[----:B------:R-:W-:-:S06]  /*0400*/  LEA R8, R10, R27, 0x2 ;  /* 0x0000001b0a087211 */ /* 0x000fcc00078e10ff */
[----:B------:R-:W2:Y:S01]  /*0410*/  LDC R25, c[0x3][R28] ;  /* 0x00c000001c197b82 */ /* 0x000ea20000000800 */
[----:B---3--:R-:W-:-:S04]  /*0420*/  IMAD R12, R12, R23, R22 ;  /* 0x000000170c0c7224 */ /* 0x008fc800078e0216 */
[----:B----4-:R-:W-:-:S03]  /*0430*/  IMAD R12, R15, R20, R12 ;  /* 0x000000140f0c7224 */ /* 0x010fc600078e020c */
[----:B------:R-:W3:Y:S01]  /*0440*/  LDC R8, c[0x3][R8] ;  /* 0x00c0000008087b82 */ /* 0x000ee20000000800 */
[----:B-----5:R-:W-:-:S04]  /*0450*/  IMAD R12, R18, R21, R12 ;  /* 0x00000015120c7224 */ /* 0x020fc800078e020c */
[----:B0-----:R-:W-:-:S04]  /*0460*/  IMAD R2, R17, R2, R12 ;  /* 0x0000000211027224 */ /* 0x001fc800078e020c */
[----:B--2---:R-:W-:-:S04]  /*0470*/  IMAD R2, R16, R25, R2 ;  /* 0x0000001910027224 */ /* 0x004fc800078e0202 */
[----:B-1----:R-:W-:-:S04]  /*0480*/  IMAD R2, R14, R3, R2 ;  /* 0x000000030e027224 */ /* 0x002fc800078e0202 */
[----:B---3--:R-:W-:Y:S01]  /*0490*/  IMAD R8, R19, R8, R2 ;  /* 0x0000000813087224 */ /* 0x008fe200078e0202 */
[----:B------:R-:W-:Y:S06]  /*04a0*/  @P1 BRA `(.L_x_9) ;  /* 0xfffffffc00601947 */ /* 0x000fec000383ffff */
.L_x_8:
[----:B------:R-:W-:Y:S05]  /*04b0*/  @!P0 BRA `(.L_x_7) ;  /* 0x0000000000d48947 */ /* 0x000fea0003800000 */
[----:B------:R-:W-:Y:S02]  /*04c0*/  ISETP.GE.U32.AND P0, PT, R24, 0x4, PT ;  /* 0x000000041800780c */ /* 0x000fe40003f06070 */
[----:B------:R-:W-:-:S04]  /*04d0*/  LOP3.LUT R17, R4, 0x3, RZ, 0xc0, !PT ;  /* 0x0000000304117812 */ /* 0x000fc800078ec0ff */
[----:B------:R-:W-:-:S07]  /*04e0*/  ISETP.NE.AND P1, PT, R17, RZ, PT ;  /* 0x000000ff1100720c */ /* 0x000fce0003f25270 */
[----:B------:R-:W-:Y:S06]  /*04f0*/  @!P0 BRA `(.L_x_10) ;  /* 0x0000000000588947 */ /* 0x000fec0003800000 */
[----:B------:R-:W0:Y:S01]  /*0500*/  LDC.64 R2, c[0x0][0x390] ;  /* 0x0000e400ff027b82 */ /* 0x000e220000000a00 */
[----:B------:R-:W-:-:S07]  /*0510*/  IADD3 R9, PT, PT, R6, R7, RZ ;  /* 0x0000000706097210 */ /* 0x000fce0007ffe0ff */
[----:B------:R-:W1:Y:S01]  /*0520*/  LDC R18, c[0x0][0x398] ;  /* 0x0000e600ff127b82 */ /* 0x000e620000000800 */
[----:B0-----:R-:W-:-:S05]  /*0530*/  IMAD.WIDE R2, R9, 0x4, R2 ;  /* 0x0000000409027825 */ /* 0x001fca00078e0202 */
[----:B------:R-:W2:Y:S04]  /*0540*/  LDG.E R9, desc[UR6][R2.64] ;  /* 0x0000000602097981 */ /* 0x000ea8000c1e1900 */
[----:B------:R-:W3:Y:S04]  /*0550*/  LDG.E R12, desc[UR6][R2.64+0x4] ;  /* 0x00000406020c7981 */ /* 0x000ee8000c1e1900 */
[----:B------:R-:W4:Y:S04]  /*0560*/  LDG.E R14, desc[UR6][R2.64+0x8] ;  /* 0x00000806020e7981 */ /* 0x000f28000c1e1900 */
[----:B------:R-:W5:Y:S01]  /*0570*/  LDG.E R16, desc[UR6][R2.64+0xc] ;  /* 0x00000c0602107981 */ /* 0x000f62000c1e1900 */
[C---:B-1----:R-:W-:Y:S01]  /*0580*/  IMAD R10, R7.reuse, R18, R0 ;  /* 0x00000012070a7224 */ /* 0x042fe200078e0200 */
[----:B------:R-:W-:-:S04]  /*0590*/  IADD3 R7, PT, PT, R7, 0x4, RZ ;  /* 0x0000000407077810 */ /* 0x000fc80007ffe0ff */
[----:B------:R-:W-:-:S05]  /*05a0*/  SHF.L.U32 R10, R10, 0x2, RZ ;  /* 0x000000020a0a7819 */ /* 0x000fca00000006ff */
[C---:B------:R-:W-:Y:S02]  /*05b0*/  IMAD R11, R18.reuse, 0x4, R10 ;  /* 0x00000004120b7824 */ /* 0x040fe400078e020a */
[----:B------:R-:W2:Y:S02]  /*05c0*/  LDC R10, c[0x3][R10] ;  /* 0x00c000000a0a7b82 */ /* 0x000ea40000000800 */
[----:B------:R-:W-:-:S05]  /*05d0*/  IMAD R13, R18, 0x4, R11 ;  /* 0x00000004120d7824 */ /* 0x000fca00078e020b */
[----:B------:R-:W-:Y:S01]  /*05e0*/  LEA R15, R18, R13, 0x2 ;  /* 0x0000000d120f7211 */ /* 0x000fe200078e10ff */
[----:B------:R-:W3:Y:S08]  /*05f0*/  LDC R11, c[0x3][R11] ;  /* 0x00c000000b0b7b82 */ /* 0x000ef00000000800 */
[----:B------:R-:W4:Y:S08]  /*0600*/  LDC R13, c[0x3][R13] ;  /* 0x00c000000d0d7b82 */ /* 0x000f300000000800 */
[----:B------:R-:W5:Y:S01]  /*0610*/  LDC R15, c[0x3][R15] ;  /* 0x00c000000f0f7b82 */ /* 0x000f620000000800 */
[----:B--2---:R-:W-:-:S04]  /*0620*/  IMAD R9, R9, R10, R8 ;  /* 0x0000000a09097224 */ /* 0x004fc800078e0208 */
[----:B---3--:R-:W-:-:S04]  /*0630*/  IMAD R9, R12, R11, R9 ;  /* 0x0000000b0c097224 */ /* 0x008fc800078e0209 */
[----:B----4-:R-:W-:-:S04]  /*0640*/  IMAD R9, R14, R13, R9 ;  /* 0x0000000d0e097224 */ /* 0x010fc800078e0209 */
[----:B-----5:R-:W-:-:S07]  /*0650*/  IMAD R8, R16, R15, R9 ;  /* 0x0000000f10087224 */ /* 0x020fce00078e0209 */
.L_x_10:
[----:B------:R-:W-:Y:S05]  /*0660*/  @!P1 BRA `(.L_x_7) ;  /* 0x0000000000689947 */ /* 0x000fea0003800000 */
[----:B------:R-:W-:Y:S02]  /*0670*/  ISETP.NE.AND P0, PT, R17, 0x1, PT ;  /* 0x000000011100780c */ /* 0x000fe40003f05270 */
[----:B------:R-:W-:-:S04]  /*0680*/  LOP3.LUT R4, R4, 0x1, RZ, 0xc0, !PT ;  /* 0x0000000104047812 */ /* 0x000fc800078ec0ff */
[----:B------:R-:W-:-:S07]  /*0690*/  ISETP.NE.U32.AND P1, PT, R4, 0x1, PT ;  /* 0x000000010400780c */ /* 0x000fce0003f25070 */
[----:B------:R-:W0:Y:S01]  /*06a0*/  @P0 LDC R4, c[0x0][0x398] ;  /* 0x0000e600ff040b82 */ /* 0x000e220000000800 */
[----:B------:R-:W-:-:S07]  /*06b0*/  @P0 IADD3 R11, PT, PT, R6, R7, RZ ;  /* 0x00000007060b0210 */ /* 0x000fce0007ffe0ff */
[----:B------:R-:W1:Y:S08]  /*06c0*/  @P0 LDC.64 R2, c[0x0][0x390] ;  /* 0x0000e400ff020b82 */ /* 0x000e700000000a00 */
[----:B------:R-:W2:Y:S01]  /*06d0*/  @!P1 LDC.64 R12, c[0x0][0x390] ;  /* 0x0000e400ff0c9b82 */ /* 0x000ea20000000a00 */
[C---:B0-----:R-:W-:Y:S01]  /*06e0*/  @P0 IMAD R14, R7.reuse, R4, R0 ;  /* 0x00000004070e0224 */ /* 0x041fe200078e0200 */
[----:B------:R-:W-:Y:S01]  /*06f0*/  @P0 IADD3 R7, PT, PT, R7, 0x2, RZ ;  /* 0x0000000207070810 */ /* 0x000fe20007ffe0ff */
[----:B-1----:R-:W-:-:S03]  /*0700*/  @P0 IMAD.WIDE R10, R11, 0x4, R2 ;  /* 0x000000040b0a0825 */ /* 0x002fc600078e0202 */
[----:B------:R-:W-:Y:S02]  /*0710*/  @!P1 IADD3 R3, PT, PT, R6, R7, RZ ;  /* 0x0000000706039210 */ /* 0x000fe40007ffe0ff */
[----:B------:R-:W3:Y:S03]  /*0720*/  @P0 LDG.E R9, desc[UR6][R10.64] ;  /* 0x000000060a090981 */ /* 0x000ee6000c1e1900 */
[----:B--2---:R-:W-:Y:S01]  /*0730*/  @!P1 IMAD.WIDE R2, R3, 0x4, R12 ;  /* 0x0000000403029825 */ /* 0x004fe200078e020c */
[----:B------:R-:W2:Y:S01]  /*0740*/  @P0 LDG.E R6, desc[UR6][R10.64+0x4] ;  /* 0x000004060a060981 */ /* 0x000ea2000c1e1900 */
[----:B------:R-:W0:Y:S04]  /*0750*/  @!P1 LDC R12, c[0x0][0x398] ;  /* 0x0000e600ff0c9b82 */ /* 0x000e280000000800 */
[----:B------:R-:W4:Y:S01]  /*0760*/  @!P1 LDG.E R3, desc[UR6][R2.64] ;  /* 0x0000000602039981 */ /* 0x000f22000c1e1900 */
[----:B------:R-:W-:-:S04]  /*0770*/  @P0 SHF.L.U32 R13, R14, 0x2, RZ ;  /* 0x000000020e0d0819 */ /* 0x000fc800000006ff */
[----:B------:R-:W-:Y:S02]  /*0780*/  @P0 LEA R4, R4, R13, 0x2 ;  /* 0x0000000d04040211 */ /* 0x000fe400078e10ff */
[----:B------:R-:W3:Y:S08]  /*0790*/  @P0 LDC R13, c[0x3][R13] ;  /* 0x00c000000d0d0b82 */ /* 0x000ef00000000800 */
[----:B------:R-:W2:Y:S01]  /*07a0*/  @P0 LDC R4, c[0x3][R4] ;  /* 0x00c0000004040b82 */ /* 0x000ea20000000800 */
[----:B0-----:R-:W-:-:S05]  /*07b0*/  @!P1 IMAD R7, R7, R12, R0 ;  /* 0x0000000c07079224 */ /* 0x001fca00078e0200 */
[----:B------:R-:W-:-:S06]  /*07c0*/  @!P1 SHF.L.U32 R7, R7, 0x2, RZ ;  /* 0x0000000207079819 */ /* 0x000fcc00000006ff */
[----:B------:R-:W4:Y:S01]  /*07d0*/  @!P1 LDC R7, c[0x3][R7] ;  /* 0x00c0000007079b82 */ /* 0x000f220000000800 */
[----:B---3--:R-:W-:-:S04]  /*07e0*/  @P0 IMAD R9, R9, R13, R8 ;  /* 0x0000000d09090224 */ /* 0x008fc800078e0208 */
[----:B--2---:R-:W-:-:S04]  /*07f0*/  @P0 IMAD R8, R6, R4, R9 ;  /* 0x0000000406080224 */ /* 0x004fc800078e0209 */
[----:B----4-:R-:W-:-:S07]  /*0800*/  @!P1 IMAD R8, R3, R7, R8 ;  /* 0x0000000703089224 */ /* 0x010fce00078e0208 */
.L_x_7:
[----:B------:R-:W0:Y:S01]  /*0810*/  LDC.64 R2, c[0x0][0x3c0] ;  /* 0x0000f000ff027b82 */ /* 0x000e220000000a00 */
[----:B------:R-:W1:Y:S02]  /*0820*/  LDCU UR4, c[0x0][0x3b8] ;  /* 0x00007700ff0477ac */ /* 0x000e640008000800 */
[----:B-1----:R-:W-:-:S04]  /*0830*/  IMAD R5, R5, UR4, R0 ;  /* 0x0000000405057c24 */ /* 0x002fc8000f8e0200 */
[----:B0-----:R-:W-:-:S05]  /*0840*/  IMAD.WIDE R2, R5, 0x4, R2 ;  /* 0x0000000405027825 */ /* 0x001fca00078e0202 */
[----:B------:R-:W-:Y:S01]  /*0850*/  STG.E desc[UR6][R2.64], R8 ;  /* 0x0000000802007986 */ /* 0x000fe2000c101906 */
[----:B------:R-:W-:Y:S05]  /*0860*/  EXIT ;  /* 0x000000000000794d */ /* 0x000fea0003800000 */
.L_x_11:
        /* <DEDUP_REMOVED lines=9> */
.L_x_23:


//--------------------- .text._Z12MatMulShared6MatrixS_S_ --------------------------
	.section	.text._Z12MatMulShared6MatrixS_S_,"ax",@progbits
	.align	128
        .global         _Z12MatMulShared6MatrixS_S_
        .type           _Z12MatMulShared6MatrixS_S_,@function
        .size           _Z12MatMulShared6MatrixS_S_,(.L_x_24 - _Z12MatMulShared6MatrixS_S_)
        .other          _Z12MatMulShared6MatrixS_S_,@"STO_CUDA_ENTRY STV_DEFAULT"
_Z12MatMulShared6MatrixS_S_:
.text._Z12MatMulShared6MatrixS_S_:
[----:B------:R-:W-:Y:S01]  /*0000*/  LDC R1, c[0x0][0x37c] ;  /* 0x0000df00ff017b82 */ /* 0x000fe20000000800 */
[----:B------:R-:W0:Y:S01]  /*0010*/  S2R R17, SR_CTAID.X ;  /* 0x0000000000117919 */ /* 0x000e220000002500 */
[----:B------:R-:W1:Y:S06]  /*0020*/  LDCU UR6, c[0x0][0x380] ;  /* 0x00007000ff0677ac */ /* 0x000e6c0008000800 */
[----:B------:R-:W2:Y:S01]  /*0030*/  S2UR UR4, SR_CTAID.Y ;  /* 0x00000000000479c3 */ /* 0x000ea20000002600 */
[----:B------:R-:W-:Y:S01]  /*0040*/  IMAD.MOV.U32 R29, RZ, RZ, RZ ;  /* 0x000000ffff1d7224 */ /* 0x000fe200078e00ff */
[----:B------:R-:W3:Y:S01]  /*0050*/  S2R R6, SR_TID.X ;  /* 0x0000000000067919 */ /* 0x000ee20000002100 */
[----:B------:R-:W4:Y:S01]  /*0060*/  LDCU.64 UR12, c[0x0][0x358] ;  /* 0x00006b00ff0c77ac */ /* 0x000f220008000a00 */
[----:B------:R-:W3:Y:S01]  /*0070*/  S2R R5, SR_TID.Y ;  /* 0x0000000000057919 */ /* 0x000ee20000002200 */
[----:B-1----:R-:W-:-:S02]  /*0080*/  UISETP.GE.AND UP0, UPT, UR6, 0x4, UPT ;  /* 0x000000040600788c */ /* 0x002fc4000bf06270 */
[----:B------:R-:W-:-:S04]  /*0090*/  USHF.R.S32.HI UR5, URZ, 0x1f, UR6 ;  /* 0x0000001fff057899 */ /* 0x000fc80008011406 */
[----:B------:R-:W-:Y:S02]  /*00a0*/  ULEA.HI UR5, UR5, UR6, URZ, 0x2 ;  /* 0x0000000605057291 */ /* 0x000fe4000f8f10ff */
[----:B--2---:R-:W-:Y:S01]  /*00b0*/  USHF.L.U32 UR4, UR4, 0x2, URZ ;  /* 0x0000000204047899 */ /* 0x004fe200080006ff */
[----:B0-----:R-:W-:Y:S01]  /*00c0*/  IMAD.SHL.U32 R17, R17, 0x4, RZ ;  /* 0x0000000411117824 */ /* 0x001fe200078e00ff */
[----:B----4-:R-:W-:Y:S10]  /*00d0*/  BRA.U !UP0, `(.L_x_12) ;  /* 0x0000000d089c7547 */ /* 0x010ff4000b800000 */
[----:B------:R-:W0:Y:S01]  /*00e0*/  S2UR UR8, SR_CgaCtaId ;  /* 0x00000000000879c3 */ /* 0x000e220000008800 */
[----:B------:R-:W3:Y:S01]  /*00f0*/  LDCU UR11, c[0x0][0x388] ;  /* 0x00007100ff0b77ac */ /* 0x000ee20008000800 */
[----:B------:R-:W-:Y:S02]  /*0100*/  IMAD.MOV.U32 R22, RZ, RZ, RZ ;  /* 0x000000ffff167224 */ /* 0x000fe400078e00ff */
[----:B------:R-:W-:Y:S01]  /*0110*/  IMAD.MOV.U32 R29, RZ, RZ, RZ ;  /* 0x000000ffff1d7224 */ /* 0x000fe200078e00ff */
[----:B------:R-:W-:Y:S01]  /*0120*/  USHF.R.S32.HI UR5, URZ, 0x2, UR5 ;  /* 0x00000002ff057899 */ /* 0x000fe20008011405 */
[----:B------:R-:W-:Y:S02]  /*0130*/  UMOV UR7, 0x400 ;  /* 0x0000040000077882 */ /* 0x000fe40000000000 */
[----:B------:R-:W1:Y:S01]  /*0140*/  LDC R18, c[0x0][0x3a0] ;  /* 0x0000e800ff127b82 */ /* 0x000e620000000800 */
[----:B------:R-:W-:-:S04]  /*0150*/  UIADD3 UR10, UPT, UPT, UR5, -0x1, URZ ;  /* 0xffffffff050a7890 */ /* 0x000fc8000fffe0ff */
[----:B------:R-:W-:Y:S01]  /*0160*/  UISETP.GE.U32.AND UP0, UPT, UR10, 0x3, UPT ;  /* 0x000000030a00788c */ /* 0x000fe2000bf06070 */
[----:B---3--:R-:W-:Y:S01]  /*0170*/  IMAD R16, R5, UR11, R6 ;  /* 0x0000000b05107c24 */ /* 0x008fe2000f8e0206 */
[----:B------:R-:W-:Y:S02]  /*0180*/  UIMAD UR6, UR4, UR11, URZ ;  /* 0x0000000b040672a4 */ /* 0x000fe4000f8e02ff */
[----:B0-----:R-:W-:Y:S02]  /*0190*/  ULEA UR9, UR8, UR7, 0x18 ;  /* 0x0000000708097291 */ /* 0x001fe4000f8ec0ff */
[----:B------:R-:W-:Y:S01]  /*01a0*/  SHF.R.S32.HI R2, RZ, 0x1f, R16 ;  /* 0x0000001fff027819 */ /* 0x000fe20000011410 */
[----:B------:R-:W-:-:S04]  /*01b0*/  UIADD3 UR7, UPT, UPT, UR7, 0x40, URZ ;  /* 0x0000004007077890 */ /* 0x000fc8000fffe0ff */
[----:B------:R-:W-:Y:S01]  /*01c0*/  ULEA UR7, UR8, UR7, 0x18 ;  /* 0x0000000708077291 */ /* 0x000fe2000f8ec0ff */
[C---:B------:R-:W-:Y:S01]  /*01d0*/  LEA R7, R5.reuse, UR9, 0x4 ;  /* 0x0000000905077c11 */ /* 0x040fe2000f8e20ff */
[----:B-1----:R-:W-:Y:S02]  /*01e0*/  IMAD R4, R5, R18, R6 ;  /* 0x0000001205047224 */ /* 0x002fe400078e0206 */
[----:B------:R-:W-:Y:S02]  /*01f0*/  IMAD.SHL.U32 R8, R18, 0x4, RZ ;  /* 0x0000000412087824 */ /* 0x000fe400078e00ff */
[C---:B------:R-:W-:Y:S01]  /*0200*/  LEA R3, R6.reuse, UR7, 0x2 ;  /* 0x0000000706037c11 */ /* 0x040fe2000f8e10ff */
[----:B------:R-:W-:Y:S01]  /*0210*/  IMAD R6, R6, 0x4, R7 ;  /* 0x0000000406067824 */ /* 0x000fe200078e0207 */
[----:B------:R-:W-:-:S03]  /*0220*/  SHF.R.S32.HI R0, RZ, 0x1f, R4 ;  /* 0x0000001fff007819 */ /* 0x000fc60000011404 */
[----:B------:R-:W-:Y:S01]  /*0230*/  IMAD R5, R5, 0x10, R3 ;  /* 0x0000001005057824 */ /* 0x000fe200078e0203 */
[----:B------:R-:W-:Y:S06]  /*0240*/  BRA.U !UP0, `(.L_x_13) ;  /* 0x0000000508d07547 */ /* 0x000fec000b800000 */
[----:B------:R-:W-:Y:S01]  /*0250*/  UIADD3 UR6, UPT, UPT, UR6, 0x8, URZ ;  /* 0x0000000806067890 */ /* 0x000fe2000fffe0ff */
[----:B------:R-:W-:Y:S01]  /*0260*/  IMAD.IADD R25, R17, 0x1, R8 ;  /* 0x0000000111197824 */ /* 0x000fe200078e0208 */
[----:B------:R-:W-:Y:S01]  /*0270*/  ULOP3.LUT UR7, UR5, 0x1ffffffc, URZ, 0xc0, !UPT ;  /* 0x1ffffffc05077892 */ /* 0x000fe2000f8ec0ff */
[C-C-:B------:R-:W-:Y:S01]  /*0280*/  IMAD R19, R18.reuse, 0x8, R17.reuse ;  /* 0x0000000812137824 */ /* 0x140fe200078e0211 */
[----:B------:R-:W0:Y:S01]  /*0290*/  LDCU.64 UR10, c[0x0][0x3a8] ;  /* 0x00007500ff0a77ac */ /* 0x000e220008000a00 */
[--C-:B------:R-:W-:Y:S02]  /*02a0*/  IMAD R21, R18, 0xc, R17.reuse ;  /* 0x0000000c12157824 */ /* 0x100fe400078e0211 */
[----:B------:R-:W-:Y:S01]  /*02b0*/  IMAD.MOV.U32 R29, RZ, RZ, RZ ;  /* 0x000000ffff1d7224 */ /* 0x000fe200078e00ff */
[----:B------:R-:W1:Y:S01]  /*02c0*/  LDCU.64 UR8, c[0x0][0x390] ;  /* 0x00007200ff0877ac */ /* 0x000e620008000a00 */
[----:B------:R-:W-:Y:S02]  /*02d0*/  IMAD.MOV.U32 R23, RZ, RZ, R17 ;  /* 0x000000ffff177224 */ /* 0x000fe400078e0011 */
[----:B------:R-:W-:Y:S01]  /*02e0*/  IMAD.U32 R27, RZ, RZ, UR6 ;  /* 0x00000006ff1b7e24 */ /* 0x000fe2000f8e00ff */
[----:B------:R-:W-:-:S12]  /*02f0*/  UIADD3 UR7, UPT, UPT, -UR7, URZ, URZ ;  /* 0x000000ff07077290 */ /* 0x000fd8000fffe1ff */
.L_x_14:
[----:B------:R-:W-:Y:S01]  /*0300*/  VIADD R9, R27, 0xfffffff8 ;  /* 0xfffffff81b097836 */ /* 0x000fe20000000000 */
[----:B------:R-:W-:-:S04]  /*0310*/  IADD3 R11, P0, PT, R4, R23, RZ ;  /* 0x00000017040b7210 */ /* 0x000fc80007f1e0ff */
[----:B------:R-:W-:Y:S02]  /*0320*/  IADD3 R13, P1, PT, R16, R9, RZ ;  /* 0x00000009100d7210 */ /* 0x000fe40007f3e0ff */
[----:B------:R-:W-:Y:S02]  /*0330*/  LEA.HI.X.SX32 R12, R23, R0, 0x1, P0 ;  /* 0x00000000170c7211 */ /* 0x000fe400000f0eff */
[----:B------:R-:W-:Y:S02]  /*0340*/  LEA.HI.X.SX32 R14, R9, R2, 0x1, P1 ;  /* 0x00000002090e7211 */ /* 0x000fe400008f0eff */
[----:B-1----:R-:W-:Y:S02]  /*0350*/  LEA R8, P1, R13, UR8, 0x2 ;  /* 0x000000080d087c11 */ /* 0x002fe4000f8210ff */
[----:B0-----:R-:W-:Y:S02]  /*0360*/  LEA R10, P0, R11, UR10, 0x2 ;  /* 0x0000000a0b0a7c11 */ /* 0x001fe4000f8010ff */
[----:B------:R-:W-:-:S02]  /*0370*/  LEA.HI.X R9, R13, UR9, R14, 0x2, P1 ;  /* 0x000000090d097c11 */ /* 0x000fc400088f140e */
[----:B------:R-:W-:-:S03]  /*0380*/  LEA.HI.X R11, R11, UR11, R12, 0x2, P0 ;  /* 0x0000000b0b0b7c11 */ /* 0x000fc600080f140c */
[----:B------:R0:W2:Y:S04]  /*0390*/  LDG.E R20, desc[UR12][R8.64] ;  /* 0x0000000c08147981 */ /* 0x0000a8000c1e1900 */
[----:B------:R1:W3:Y:S01]  /*03a0*/  LDG.E R24, desc[UR12][R10.64] ;  /* 0x0000000c0a187981 */ /* 0x0002e2000c1e1900 */
[----:B------:R-:W-:-:S05]  /*03b0*/  VIADD R26, R27, 0xfffffffc ;  /* 0xfffffffc1b1a7836 */ /* 0x000fca0000000000 */
[----:B------:R-:W-:-:S04]  /*03c0*/  IADD3 R28, P0, PT, R16, R26, RZ ;  /* 0x0000001a101c7210 */ /* 0x000fc80007f1e0ff */
[----:B------:R-:W-:Y:S02]  /*03d0*/  LEA.HI.X.SX32 R26, R26, R2, 0x1, P0 ;  /* 0x000000021a1a7211 */ /* 0x000fe400000f0eff */
[----:B0-----:R-:W-:-:S04]  /*03e0*/  LEA R8, P0, R28, UR8, 0x2 ;  /* 0x000000081c087c11 */ /* 0x001fc8000f8010ff */
[----:B------:R-:W-:Y:S02]  /*03f0*/  LEA.HI.X R9, R28, UR9, R26, 0x2, P0 ;  /* 0x000000091c097c11 */ /* 0x000fe400080f141a */
[----:B-1----:R-:W-:Y:S01]  /*0400*/  IADD3 R10, P0, PT, R4, R25, RZ ;  /* 0x00000019040a7210 */ /* 0x002fe20007f1e0ff */
[----:B--2---:R-:W-:Y:S04]  /*0410*/  STS [R6], R20 ;  /* 0x0000001406007388 */ /* 0x004fe80000000800 */
[----:B---3--:R-:W-:Y:S01]  /*0420*/  STS [R5], R24 ;  /* 0x0000001805007388 */ /* 0x008fe20000000800 */
[----:B------:R-:W-:Y:S06]  /*0430*/  BAR.SYNC.DEFER_BLOCKING 0x0 ;  /* 0x0000000000007b1d */ /* 0x000fec0000010000 */
[----:B------:R-:W-:Y:S04]  /*0440*/  LDS R22, [R3] ;  /* 0x0000000003167984 */ /* 0x000fe80000000800 */
[----:B------:R-:W0:Y:S04]  /*0450*/  LDS.128 R12, [R7] ;  /* 0x00000000070c7984 */ /* 0x000e280000000c00 */
[----:B------:R-:W1:Y:S04]  /*0460*/  LDS R11, [R3+0x10] ;  /* 0x00001000030b7984 */ /* 0x000e680000000800 */
[----:B------:R-:W2:Y:S01]  /*0470*/  LDS R20, [R3+0x20] ;  /* 0x0000200003147984 */ /* 0x000ea20000000800 */
[----:B0-----:R-:W-:-:S03]  /*0480*/  IMAD R22, R12, R22, R29 ;  /* 0x000000160c167224 */ /* 0x001fc600078e021d */
[----:B------:R-:W0:Y:S01]  /*0490*/  LDS R12, [R3+0x30] ;  /* 0x00003000030c7984 */ /* 0x000e220000000800 */
[----:B------:R-:W-:Y:S01]  /*04a0*/  BAR.SYNC.DEFER_BLOCKING 0x0 ;  /* 0x0000000000007b1d */ /* 0x000fe20000010000 */
[----:B------:R-:W-:Y:S02]  /*04b0*/  LEA.HI.X.SX32 R29, R25, R0, 0x1, P0 ;  /* 0x00000000191d7211 */ /* 0x000fe400000f0eff */
[----:B------:R-:W-:-:S04]  /*04c0*/  LEA R28, P0, R10, UR10, 0x2 ;  /* 0x0000000a0a1c7c11 */ /* 0x000fc8000f8010ff */
[----:B------:R-:W-:Y:S01]  /*04d0*/  LEA.HI.X R29, R10, UR11, R29, 0x2, P0 ;  /* 0x0000000b0a1d7c11 */ /* 0x000fe200080f141d */
[----:B------:R-:W3:Y:S04]  /*04e0*/  LDG.E R24, desc[UR12][R8.64] ;  /* 0x0000000c08187981 */ /* 0x000ee8000c1e1900 */
[----:B------:R4:W5:Y:S01]  /*04f0*/  LDG.E R26, desc[UR12][R28.64] ;  /* 0x0000000c1c1a7981 */ /* 0x000962000c1e1900 */
[----:B-1----:R-:W-:-:S04]  /*0500*/  IMAD R22, R11, R13, R22 ;  /* 0x0000000d0b167224 */ /* 0x002fc800078e0216 */
[----:B--2---:R-:W-:Y:S01]  /*0510*/  IMAD R14, R20, R14, R22 ;  /* 0x0000000e140e7224 */ /* 0x004fe200078e0216 */
[----:B------:R-:W-:-:S03]  /*0520*/  IADD3 R20, P0, PT, R16, R27, RZ ;  /* 0x0000001b10147210 */ /* 0x000fc60007f1e0ff */
[----:B0-----:R-:W-:Y:S01]  /*0530*/  IMAD R12, R12, R15, R14 ;  /* 0x0000000f0c0c7224 */ /* 0x001fe200078e020e */
[----:B------:R-:W-:Y:S02]  /*0540*/  LEA.HI.X.SX32 R22, R27, R2, 0x1, P0 ;  /* 0x000000021b167211 */ /* 0x000fe400000f0eff */
[----:B----4-:R-:W-:-:S04]  /*0550*/  LEA R28, P0, R20, UR8, 0x2 ;  /* 0x00000008141c7c11 */ /* 0x010fc8000f8010ff */
[----:B------:R-:W-:Y:S02]  /*0560*/  LEA.HI.X R29, R20, UR9, R22, 0x2, P0 ;  /* 0x00000009141d7c11 */ /* 0x000fe400080f1416 */
[----:B------:R-:W-:Y:S01]  /*0570*/  IADD3 R14, P0, PT, R4, R19, RZ ;  /* 0x00000013040e7210 */ /* 0x000fe20007f1e0ff */
[----:B---3--:R-:W-:Y:S04]  /*0580*/  STS [R6], R24 ;  /* 0x0000001806007388 */ /* 0x008fe80000000800 */
[----:B-----5:R-:W-:Y:S01]  /*0590*/  STS [R5], R26 ;  /* 0x0000001a05007388 */ /* 0x020fe20000000800 */
        /* <DEDUP_REMOVED lines=11> */
[----:B------:R3:W4:Y:S04]  /*0650*/  LDG.E R24, desc[UR12][R28.64] ;  /* 0x0000000c1c187981 */ /* 0x000728000c1e1900 */
[----:B------:R-:W5:Y:S01]  /*0660*/  LDG.E R26, desc[UR12][R12.64] ;  /* 0x0000000c0c1a7981 */ /* 0x000f62000c1e1900 */
[----:B-1----:R-:W-:-:S04]  /*0670*/  IMAD R22, R15, R9, R22 ;  /* 0x000000090f167224 */ /* 0x002fc800078e0216 */
[----:B--2---:R-:W-:Y:S02]  /*0680*/  IMAD R10, R20, R10, R22 ;  /* 0x0000000a140a7224 */ /* 0x004fe400078e0216 */
[----:B---3--:R-:W-:Y:S02]  /*0690*/  VIADD R29, R27, 0x4 ;  /* 0x000000041b1d7836 */ /* 0x008fe40000000000 */
[----:B0-----:R-:W-:-:S03]  /*06a0*/  IMAD R8, R8, R11, R10 ;  /* 0x0000000b08087224 */ /* 0x001fc600078e020a */
[----:B------:R-:W-:-:S04]  /*06b0*/  IADD3 R20, P0, PT, R16, R29, RZ ;  /* 0x0000001d10147210 */ /* 0x000fc80007f1e0ff */
[----:B------:R-:W-:Y:S02]  /*06c0*/  LEA.HI.X.SX32 R29, R29, R2, 0x1, P0 ;  /* 0x000000021d1d7211 */ /* 0x000fe400000f0eff */
[----:B------:R-:W-:-:S04]  /*06d0*/  LEA R28, P0, R20, UR8, 0x2 ;  /* 0x00000008141c7c11 */ /* 0x000fc8000f8010ff */
[----:B------:R-:W-:Y:S02]  /*06e0*/  LEA.HI.X R29, R20, UR9, R29, 0x2, P0 ;  /* 0x00000009141d7c11 */ /* 0x000fe400080f141d */
[----:B------:R-:W-:Y:S01]  /*06f0*/  IADD3 R10, P0, PT, R4, R21, RZ ;  /* 0x00000015040a7210 */ /* 0x000fe20007f1e0ff */
[----:B----4-:R-:W-:Y:S04]  /*0700*/  STS [R6], R24 ;  /* 0x0000001806007388 */ /* 0x010fe80000000800 */
[----:B-----5:R-:W-:Y:S01]  /*0710*/  STS [R5], R26 ;  /* 0x0000001a05007388 */ /* 0x020fe20000000800 */
[----:B------:R-:W-:Y:S06]  /*0720*/  BAR.SYNC.DEFER_BLOCKING 0x0 ;  /* 0x0000000000007b1d */ /* 0x000fec0000010000 */
[----:B------:R-:W-:Y:S04]  /*0730*/  LDS R9, [R3] ;  /* 0x0000000003097984 */ /* 0x000fe80000000800 */
[----:B------:R-:W0:Y:S04]  /*0740*/  LDS.128 R12, [R7] ;  /* 0x00000000070c7984 */ /* 0x000e280000000c00 */
[----:B------:R-:W1:Y:S04]  /*0750*/  LDS R11, [R3+0x10] ;  /* 0x00001000030b7984 */ /* 0x000e680000000800 */
[----:B------:R-:W-:Y:S01]  /*0760*/  LDS R20, [R3+0x30] ;  /* 0x0000300003147984 */ /* 0x000fe20000000800 */
[----:B0-----:R-:W-:-:S03]  /*0770*/  IMAD R22, R12, R9, R8 ;  /* 0x000000090c167224 */ /* 0x001fc600078e0208 */
[----:B------:R-:W0:Y:S01]  /*0780*/  LDS R12, [R3+0x20] ;  /* 0x00002000030c7984 */ /* 0x000e220000000800 */
[----:B------:R-:W-:Y:S01]  /*0790*/  BAR.SYNC.DEFER_BLOCKING 0x0 ;  /* 0x0000000000007b1d */ /* 0x000fe20000010000 */
[----:B------:R-:W-:Y:S02]  /*07a0*/  LEA.HI.X.SX32 R9, R21, R0, 0x1, P0 ;  /* 0x0000000015097211 */ /* 0x000fe400000f0eff */
[----:B------:R-:W-:-:S04]  /*07b0*/  LEA R8, P0, R10, UR10, 0x2 ;  /* 0x0000000a0a087c11 */ /* 0x000fc8000f8010ff */
[----:B------:R-:W-:Y:S01]  /*07c0*/  LEA.HI.X R9, R10, UR11, R9, 0x2, P0 ;  /* 0x0000000b0a097c11 */ /* 0x000fe200080f1409 */
[----:B------:R-:W2:Y:S04]  /*07d0*/  LDG.E R29, desc[UR12][R28.64] ;  /* 0x0000000c1c1d7981 */ /* 0x000ea8000c1e1900 */
[----:B------:R-:W3:Y:S01]  /*07e0*/  LDG.E R24, desc[UR12][R8.64] ;  /* 0x0000000c08187981 */ /* 0x000ee2000c1e1900 */
[----:B-1----:R-:W-:Y:S01]  /*07f0*/  IMAD R22, R11, R13, R22 ;  /* 0x0000000d0b167224 */ /* 0x002fe200078e0216 */
[----:B------:R-:W-:Y:S01]  /*0800*/  UIADD3 UR7, UPT, UPT, UR7, 0x4, URZ ;  /* 0x0000000407077890 */ /* 0x000fe2000fffe0ff */
[C---:B------:R-:W-:Y:S02]  /*0810*/  IMAD R23, R18.reuse, 0x10, R23 ;  /* 0x0000001012177824 */ /* 0x040fe400078e0217 */
[C---:B------:R-:W-:Y:S01]  /*0820*/  IMAD R25, R18.reuse, 0x10, R25 ;  /* 0x0000001012197824 */ /* 0x040fe200078e0219 */
[----:B------:R-:W-:Y:S01]  /*0830*/  UISETP.NE.AND UP0, UPT, UR7, URZ, UPT ;  /* 0x000000ff0700728c */ /* 0x000fe2000bf05270 */
[----:B------:R-:W-:-:S02]  /*0840*/  IMAD R19, R18, 0x10, R19 ;  /* 0x0000001012137824 */ /* 0x000fc400078e0213 */
[----:B0-----:R-:W-:Y:S02]  /*0850*/  IMAD R14, R12, R14, R22 ;  /* 0x0000000e0c0e7224 */ /* 0x001fe400078e0216 */
[----:B------:R-:W-:Y:S02]  /*0860*/  VIADD R27, R27, 0x10 ;  /* 0x000000101b1b7836 */ /* 0x000fe40000000000 */
[----:B------:R-:W-:Y:S02]  /*0870*/  IMAD R14, R20, R15, R14 ;  /* 0x0000000f140e7224 */ /* 0x000fe400078e020e */
[----:B------:R-:W-:Y:S01]  /*0880*/  IMAD R21, R18, 0x10, R21 ;  /* 0x0000001012157824 */ /* 0x000fe200078e0215 */
[----:B--2---:R-:W-:Y:S04]  /*0890*/  STS [R6], R29 ;  /* 0x0000001d06007388 */ /* 0x004fe80000000800 */
[----:B---3--:R-:W-:Y:S01]  /*08a0*/  STS [R5], R24 ;  /* 0x0000001805007388 */ /* 0x008fe20000000800 */
[----:B------:R-:W-:Y:S06]  /*08b0*/  BAR.SYNC.DEFER_BLOCKING 0x0 ;  /* 0x0000000000007b1d */ /* 0x000fec0000010000 */
[----:B------:R-:W-:Y:S04]  /*08c0*/  LDS R13, [R3] ;  /* 0x00000000030d7984 */ /* 0x000fe80000000800 */
[----:B------:R-:W0:Y:S04]  /*08d0*/  LDS.128 R8, [R7] ;  /* 0x0000000007087984 */ /* 0x000e280000000c00 */
[----:B------:R-:W1:Y:S04]  /*08e0*/  LDS R22, [R3+0x10] ;  /* 0x0000100003167984 */ /* 0x000e680000000800 */
[----:B------:R-:W2:Y:S04]  /*08f0*/  LDS R26, [R3+0x20] ;  /* 0x00002000031a7984 */ /* 0x000ea80000000800 */
[----:B------:R-:W3:Y:S01]  /*0900*/  LDS R12, [R3+0x30] ;  /* 0x00003000030c7984 */ /* 0x000ee20000000800 */
[----:B0-----:R-:W-:-:S04]  /*0910*/  IMAD R8, R8, R13, R14 ;  /* 0x0000000d08087224 */ /* 0x001fc800078e020e */
[----:B-1----:R-:W-:-:S04]  /*0920*/  IMAD R9, R22, R9, R8 ;  /* 0x0000000916097224 */ /* 0x002fc800078e0208 */
[----:B--2---:R-:W-:-:S04]  /*0930*/  IMAD R9, R26, R10, R9 ;  /* 0x0000000a1a097224 */ /* 0x004fc800078e0209 */
[----:B---3--:R-:W-:Y:S01]  /*0940*/  IMAD R29, R12, R11, R9 ;  /* 0x0000000b0c1d7224 */ /* 0x008fe200078e0209 */
[----:B------:R-:W-:Y:S06]  /*0950*/  BAR.SYNC.DEFER_BLOCKING 0x0 ;  /* 0x0000000000007b1d */ /* 0x000fec0000010000 */
[----:B------:R-:W-:Y:S05]  /*0960*/  BRA.U UP0, `(.L_x_14) ;  /* 0xfffffff900647547 */ /* 0x000fea000b83ffff */
[----:B------:R-:W-:-:S06]  /*0970*/  ULOP3.LUT UR6, UR5, 0x1ffffffc, URZ, 0xc0, !UPT ;  /* 0x1ffffffc05067892 */ /* 0x000fcc000f8ec0ff */
[----:B------:R-:W-:-:S07]  /*0980*/  IMAD.U32 R22, RZ, RZ, UR6 ;  /* 0x00000006ff167e24 */ /* 0x000fce000f8e00ff */
.L_x_13:
[----:B------:R-:W-:-:S04]  /*0990*/  ULOP3.LUT UR7, UR5, 0x3, URZ, 0xc0, !UPT ;  /* 0x0000000305077892 */ /* 0x000fc8000f8ec0ff */
[----:B------:R-:W-:-:S09]  /*09a0*/  UISETP.NE.AND UP0, UPT, UR7, URZ, UPT ;  /* 0x000000ff0700728c */ /* 0x000fd2000bf05270 */
[----:B------:R-:W-:Y:S05]  /*09b0*/  BRA.U !UP0, `(.L_x_12) ;  /* 0x0000000508647547 */ /* 0x000fea000b800000 */
[----:B------:R-:W0:Y:S01]  /*09c0*/  LDC R23, c[0x0][0x388] ;  /* 0x0000e200ff177b82 */ /* 0x000e220000000800 */
[----:B------:R-:W1:Y:S01]  /*09d0*/  LDCU UR6, c[0x0][0x3a0] ;  /* 0x00007400ff0677ac */ /* 0x000e620008000800 */
[----:B------:R-:W-:Y:S02]  /*09e0*/  UISETP.NE.AND UP0, UPT, UR7, 0x1, UPT ;  /* 0x000000010700788c */ /* 0x000fe4000bf05270 */
[----:B------:R-:W-:-:S04]  /*09f0*/  ULOP3.LUT UR5, UR5, 0x1, URZ, 0xc0, !UPT ;  /* 0x0000000105057892 */ /* 0x000fc8000f8ec0ff */
[----:B------:R-:W-:Y:S02]  /*0a00*/  UISETP.NE.U32.AND UP1, UPT, UR5, 0x1, UPT ;  /* 0x000000010500788c */ /* 0x000fe4000bf25070 */
[----:B-1----:R-:W-:Y:S01]  /*0a10*/  USHF.L.U32 UR6, UR6, 0x2, URZ ;  /* 0x0000000206067899 */ /* 0x002fe200080006ff */
[----:B0-----:R-:W-:Y:S01]  /*0a20*/  IMAD R23, R23, UR4, RZ ;  /* 0x0000000417177c24 */ /* 0x001fe2000f8e02ff */
[----:B------:R-:W-:Y:S10]  /*0a30*/  BRA.U !UP0, `(.L_x_15) ;  /* 0x0000000108d47547 */ /* 0x000ff4000b800000 */
[----:B------:R-:W0:Y:S01]  /*0a40*/  LDCU.64 UR8, c[0x0][0x390] ;  /* 0x00007200ff0877ac */ /* 0x000e220008000a00 */
[C---:B------:R-:W-:Y:S02]  /*0a50*/  IMAD R13, R22.reuse, 0x4, R23 ;  /* 0x00000004160d7824 */ /* 0x040fe400078e0217 */
[----:B------:R-:W-:Y:S01]  /*0a60*/  IMAD R15, R22, UR6, R17 ;  /* 0x00000006160f7c24 */ /* 0x000fe2000f8e0211 */
[----:B------:R-:W1:Y:S02]  /*0a70*/  LDCU.64 UR10, c[0x0][0x3a8] ;  /* 0x00007500ff0a77ac */ /* 0x000e640008000a00 */
[----:B------:R-:W-:Y:S02]  /*0a80*/  IADD3 R9, P1, PT, R16, R13, RZ ;  /* 0x0000000d10097210 */ /* 0x000fe40007f3e0ff */
[----:B------:R-:W-:Y:S02]  /*0a90*/  IADD3 R11, P0, PT, R4, R15, RZ ;  /* 0x0000000f040b7210 */ /* 0x000fe40007f1e0ff */
[----:B------:R-:W-:-:S02]  /*0aa0*/  LEA.HI.X.SX32 R14, R13, R2, 0x1, P1 ;  /* 0x000000020d0e7211 */ /* 0x000fc400008f0eff */
[----:B------:R-:W-:Y:S02]  /*0ab0*/  LEA.HI.X.SX32 R12, R15, R0, 0x1, P0 ;  /* 0x000000000f0c7211 */ /* 0x000fe400000f0eff */
[----:B0-----:R-:W-:Y:S02]  /*0ac0*/  LEA R8, P1, R9, UR8, 0x2 ;  /* 0x0000000809087c11 */ /* 0x001fe4000f8210ff */
[----:B-1----:R-:W-:Y:S02]  /*0ad0*/  LEA R10, P0, R11, UR10, 0x2 ;  /* 0x0000000a0b0a7c11 */ /* 0x002fe4000f8010ff */
[----:B------:R-:W-:Y:S02]  /*0ae0*/  LEA.HI.X R9, R9, UR9, R14, 0x2, P1 ;  /* 0x0000000909097c11 */ /* 0x000fe400088f140e */
[----:B------:R-:W-:-:S03]  /*0af0*/  LEA.HI.X R11, R11, UR11, R12, 0x2, P0 ;  /* 0x0000000b0b0b7c11 */ /* 0x000fc600080f140c */
[----:B------:R-:W2:Y:S04]  /*0b00*/  LDG.E R27, desc[UR12][R8.64] ;  /* 0x0000000c081b7981 */ /* 0x000ea8000c1e1900 */
[----:B------:R-:W3:Y:S01]  /*0b10*/  LDG.E R12, desc[UR12][R10.64] ;  /* 0x0000000c0a0c7981 */ /* 0x000ee2000c1e1900 */
[----:B------:R-:W-:Y:S02]  /*0b20*/  VIADD R13, R13, 0x4 ;  /* 0x000000040d0d7836 */ /* 0x000fe40000000000 */
[----:B------:R-:W-:-:S03]  /*0b30*/  VIADD R15, R15, UR6 ;  /* 0x000000060f0f7c36 */ /* 0x000fc60008000000 */
[----:B------:R-:W-:Y:S02]  /*0b40*/  IADD3 R19, P0, PT, R16, R13, RZ ;  /* 0x0000000d10137210 */ /* 0x000fe40007f1e0ff */
[----:B------:R-:W-:Y:S02]  /*0b50*/  IADD3 R14, P1, PT, R4, R15, RZ ;  /* 0x0000000f040e7210 */ /* 0x000fe40007f3e0ff */
[----:B------:R-:W-:Y:S02]  /*0b60*/  LEA.HI.X.SX32 R24, R13, R2, 0x1, P0 ;  /* 0x000000020d187211 */ /* 0x000fe400000f0eff */
[----:B------:R-:W-:Y:S02]  /*0b70*/  LEA R18, P0, R19, UR8, 0x2 ;  /* 0x0000000813127c11 */ /* 0x000fe4000f8010ff */
[----:B------:R-:W-:Y:S02]  /*0b80*/  LEA.HI.X.SX32 R15, R15, R0, 0x1, P1 ;  /* 0x000000000f0f7211 */ /* 0x000fe400008f0eff */
[----:B------:R-:W-:-:S02]  /*0b90*/  LEA.HI.X R19, R19, UR9, R24, 0x2, P0 ;  /* 0x0000000913137c11 */ /* 0x000fc400080f1418 */
[----:B------:R-:W-:-:S04]  /*0ba0*/  LEA R20, P1, R14, UR10, 0x2 ;  /* 0x0000000a0e147c11 */ /* 0x000fc8000f8210ff */
[----:B------:R-:W-:Y:S01]  /*0bb0*/  LEA.HI.X R21, R14, UR11, R15, 0x2, P1 ;  /* 0x0000000b0e157c11 */ /* 0x000fe200088f140f */
[----:B--2---:R-:W-:Y:S04]  /*0bc0*/  STS [R6], R27 ;  /* 0x0000001b06007388 */ /* 0x004fe80000000800 */
[----:B---3--:R-:W-:Y:S01]  /*0bd0*/  STS [R5], R12 ;  /* 0x0000000c05007388 */ /* 0x008fe20000000800 */
[----:B------:R-:W-:Y:S06]  /*0be0*/  BAR.SYNC.DEFER_BLOCKING 0x0 ;  /* 0x0000000000007b1d */ /* 0x000fec0000010000 */
[----:B------:R-:W-:Y:S04]  /*0bf0*/  LDS R28, [R3] ;  /* 0x00000000031c7984 */ /* 0x000fe80000000800 */
[----:B------:R-:W-:Y:S04]  /*0c00*/  LDS R26, [R3+0x10] ;  /* 0x00001000031a7984 */ /* 0x000fe80000000800 */
[----:B------:R-:W-:Y:S04]  /*0c10*/  LDS R25, [R3+0x20] ;  /* 0x0000200003197984 */ /* 0x000fe80000000800 */
[----:B------:R-:W-:Y:S04]  /*0c20*/  LDS R24, [R3+0x30] ;  /* 0x0000300003187984 */ /* 0x000fe80000000800 */
[----:B------:R-:W0:Y:S01]  /*0c30*/  LDS.128 R8, [R7] ;  /* 0x0000000007087984 */ /* 0x000e220000000c00 */
[----:B------:R-:W-:Y:S06]  /*0c40*/  BAR.SYNC.DEFER_BLOCKING 0x0 ;  /* 0x0000000000007b1d */ /* 0x000fec0000010000 */
[----:B------:R0:W2:Y:S04]  /*0c50*/  LDG.E R19, desc[UR12][R18.64] ;  /* 0x0000000c12137981 */ /* 0x0000a8000c1e1900 */
[----:B------:R-:W3:Y:S01]  /*0c60*/  LDG.E R20, desc[UR12][R20.64] ;  /* 0x0000000c14147981 */ /* 0x000ee2000c1e1900 */
[----:B------:R-:W-:-:S02]  /*0c70*/  VIADD R22, R22, 0x2 ;  /* 0x0000000216167836 */ /* 0x000fc40000000000 */
[----:B0-----:R-:W-:-:S04]  /*0c80*/  IMAD R18, R8, R28, R29 ;  /* 0x0000001c08127224 */ /* 0x001fc800078e021d */
[----:B------:R-:W-:-:S04]  /*0c90*/  IMAD R9, R26, R9, R18 ;  /* 0x000000091a097224 */ /* 0x000fc800078e0212 */
[----:B------:R-:W-:-:S04]  /*0ca0*/  IMAD R9, R25, R10, R9 ;  /* 0x0000000a19097224 */ /* 0x000fc800078e0209 */
[----:B------:R-:W-:Y:S01]  /*0cb0*/  IMAD R9, R24, R11, R9 ;  /* 0x0000000b18097224 */ /* 0x000fe200078e0209 */
        /* <DEDUP_REMOVED lines=13> */
.L_x_15:
[----:B------:R-:W-:Y:S05]  /*0d90*/  BRA.U UP1, `(.L_x_12) ;  /* 0x00000001016c7547 */ /* 0x000fea000b800000 */
        /* <DEDUP_REMOVED lines=11> */
[----:B------:R-:W-:-:S04]  /*0e50*/  LEA.HI.X R15, R4, UR11, R9, 0x2, P1 ;  /* 0x0000000b040f7c11 */ /* 0x000fc800088f1409 */
[----:B------:R-:W2:Y:S04]  /*0e60*/  LDG.E R13, desc[UR12][R12.64] ;  /* 0x0000000c0c0d7981 */ /* 0x000ea8000c1e1900 */
[----:B------:R-:W3:Y:S04]  /*0e70*/  LDG.E R14, desc[UR12][R14.64] ;  /* 0x0000000c0e0e7981 */ /* 0x000ee8000c1e1900 */
        /* <DEDUP_REMOVED lines=13> */
.L_x_12:
[----:B------:R-:W0:Y:S01]  /*0f50*/  S2R R2, SR_TID.X ;  /* 0x0000000000027919 */ /* 0x000e220000002100 */
[----:B------:R-:W1:Y:S01]  /*0f60*/  LDCU.64 UR6, c[0x0][0x3b0] ;  /* 0x00007600ff0677ac */ /* 0x000e620008000a00 */
[----:B------:R-:W2:Y:S01]  /*0f70*/  S2R R3, SR_TID.Y ;  /* 0x0000000000037919 */ /* 0x000ea20000002200 */
[----:B0-----:R-:W-:Y:S02]  /*0f80*/  IMAD.IADD R4, R17, 0x1, R2 ;  /* 0x0000000111047824 */ /* 0x001fe400078e0202 */
[----:B--2---:R-:W-:-:S03]  /*0f90*/  VIADD R0, R3, UR4 ;  /* 0x0000000403007c36 */ /* 0x004fc60008000000 */
[----:B-1----:R-:W-:-:S04]  /*0fa0*/  ISETP.GE.AND P0, PT, R4, UR6, PT ;  /* 0x0000000604007c0c */ /* 0x002fc8000bf06270 */
[----:B------:R-:W-:-:S13]  /*0fb0*/  ISETP.GE.OR P0, PT, R0, UR7, P0 ;  /* 0x0000000700007c0c */ /* 0x000fda0008706670 */
[----:B------:R-:W-:Y:S05]  /*0fc0*/  @P0 EXIT ;  /* 0x000000000000094d */ /* 0x000fea0003800000 */
[----:B------:R-:W0:Y:S01]  /*0fd0*/  LDC R0, c[0x0][0x3b8] ;  /* 0x0000ee00ff007b82 */ /* 0x000e220000000800 */
[----:B------:R-:W1:Y:S01]  /*0fe0*/  LDCU.64 UR6, c[0x0][0x3c0] ;  /* 0x00007800ff0677ac */ /* 0x000e620008000a00 */
[----:B0-----:R-:W-:Y:S02]  /*0ff0*/  IMAD R17, R0, UR4, R17 ;  /* 0x0000000400117c24 */ /* 0x001fe4000f8e0211 */
[----:B------:R-:W-:-:S03]  /*1000*/  IMAD R0, R3, R0, R2 ;  /* 0x0000000003007224 */ /* 0x000fc600078e0202 */
[----:B------:R-:W-:Y:S02]  /*1010*/  SHF.R.S32.HI R3, RZ, 0x1f, R17 ;  /* 0x0000001fff037819 */ /* 0x000fe40000011411 */
[----:B------:R-:W-:-:S04]  /*1020*/  IADD3 R17, P0, PT, R0, R17, RZ ;  /* 0x0000001100117210 */ /* 0x000fc80007f1e0ff */
[----:B------:R-:W-:Y:S02]  /*1030*/  LEA.HI.X.SX32 R0, R0, R3, 0x1, P0 ;  /* 0x0000000300007211 */ /* 0x000fe400000f0eff */
[----:B-1----:R-:W-:-:S04]  /*1040*/  LEA R2, P0, R17, UR6, 0x2 ;  /* 0x0000000611027c11 */ /* 0x002fc8000f8010ff */
[----:B------:R-:W-:-:S05]  /*1050*/  LEA.HI.X R3, R17, UR7, R0, 0x2, P0 ;  /* 0x0000000711037c11 */ /* 0x000fca00080f1400 */
[----:B------:R-:W-:Y:S01]  /*1060*/  STG.E desc[UR12][R2.64], R29 ;  /* 0x0000001d02007986 */ /* 0x000fe2000c10190c */
[----:B------:R-:W-:Y:S05]  /*1070*/  EXIT ;  /* 0x000000000000794d */ /* 0x000fea0003800000 */
.L_x_16:
        /* <DEDUP_REMOVED lines=16> */
.L_x_24:


//--------------------- .text._Z12MatMulGlobal6MatrixS_S_ --------------------------
	.section	.text._Z12MatMulGlobal6MatrixS_S_,"ax",@progbits
	.align	128
        .global         _Z12MatMulGlobal6MatrixS_S_
        .type           _Z12MatMulGlobal6MatrixS_S_,@function
        .size           _Z12MatMulGlobal6MatrixS_S_,(.L_x_25 - _Z12MatMulGlobal6MatrixS_S_)
        .other          _Z12MatMulGlobal6MatrixS_S_,@"STO_CUDA_ENTRY STV_DEFAULT"
_Z12MatMulGlobal6MatrixS_S_:
.text._Z12MatMulGlobal6MatrixS_S_:
        /* <DEDUP_REMOVED lines=26> */
[----:B------:R-:W0:Y:S01]  /*01a0*/  LDCU.64 UR4, c[0x0][0x390] ;  /* 0x00007200ff0477ac */ /* 0x000e220008000a00 */
[----:B------:R-:W-:Y:S02]  /*01b0*/  LOP3.LUT R17, R14, 0x7ffffff8, RZ, 0xc0, !PT ;  /* 0x7ffffff80e117812 */ /* 0x000fe400078ec0ff */
[----:B------:R-:W-:Y:S02]  /*01c0*/  MOV R24, RZ ;  /* 0x000000ff00187202 */ /* 0x000fe40000000f00 */
[----:B------:R-:W-:Y:S02]  /*01d0*/  MOV R16, R18 ;  /* 0x0000001200107202 */ /* 0x000fe40000000f00 */
[----:B------:R-:W-:Y:S02]  /*01e0*/  MOV R20, R0 ;  /* 0x0000000000147202 */ /* 0x000fe40000000f00 */
[----:B------:R-:W-:Y:S01]  /*01f0*/  IADD3 R19, PT, PT, -R17, RZ, RZ ;  /* 0x000000ff11137210 */ /* 0x000fe20007ffe1ff */
[----:B0-----:R-:W-:-:S04]  /*0200*/  UIADD3 UR4, UP0, UPT, UR4, 0x10, URZ ;  /* 0x0000001004047890 */ /* 0x001fc8000ff1e0ff */
[----:B------:R-:W-:-:S12]  /*0210*/  UIADD3.X UR5, UPT, UPT, URZ, UR5, URZ, UP0, !UPT ;  /* 0x00000005ff057290 */ /* 0x000fd800087fe4ff */
.L_x_19:
[----:B------:R-:W0:Y:S01]  /*0220*/  LDC.64 R10, c[0x0][0x3a8] ;  /* 0x0000ea00ff0a7b82 */ /* 0x000e220000000a00 */
[----:B------:R-:W-:Y:S02]  /*0230*/  MOV R2, UR4 ;  /* 0x0000000400027c02 */ /* 0x000fe40008000f00 */
[----:B------:R-:W-:-:S03]  /*0240*/  MOV R3, UR5 ;  /* 0x0000000500037c02 */ /* 0x000fc60008000f00 */
[----:B------:R-:W-:Y:S02]  /*0250*/  IMAD.WIDE R2, R16, 0x4, R2 ;  /* 0x0000000410027825 */ /* 0x000fe400078e0202 */
[----:B------:R-:W1:Y:S03]  /*0260*/  LDC R23, c[0x0][0x3a0] ;  /* 0x0000e800ff177b82 */ /* 0x000e660000000800 */
[----:B------:R-:W2:Y:S04]  /*0270*/  LDG.E R27, desc[UR6][R2.64+-0x10] ;  /* 0xfffff006021b7981 */ /* 0x000ea8000c1e1900 */
[----:B------:R-:W3:Y:S04]  /*0280*/  LDG.E R22, desc[UR6][R2.64+-0xc] ;  /* 0xfffff40602167981 */ /* 0x000ee8000c1e1900 */
[----:B------:R-:W4:Y:S01]  /*0290*/  LDG.E R25, desc[UR6][R2.64+-0x8] ;  /* 0xfffff80602197981 */ /* 0x000f22000c1e1900 */
[----:B0-----:R-:W-:-:S05]  /*02a0*/  IMAD.WIDE R10, R20, 0x4, R10 ;  /* 0x00000004140a7825 */ /* 0x001fca00078e020a */
[----:B------:R0:W2:Y:S01]  /*02b0*/  LDG.E R28, desc[UR6][R10.64] ;  /* 0x000000060a1c7981 */ /* 0x0000a2000c1e1900 */
[----:B-1----:R-:W-:-:S05]  /*02c0*/  IMAD.WIDE R12, R23, 0x4, R10 ;  /* 0x00000004170c7825 */ /* 0x002fca00078e020a */
[----:B------:R1:W3:Y:S01]  /*02d0*/  LDG.E R21, desc[UR6][R12.64] ;  /* 0x000000060c157981 */ /* 0x0002e2000c1e1900 */
[----:B------:R-:W-:-:S04]  /*02e0*/  IMAD.WIDE R8, R23, 0x4, R12 ;  /* 0x0000000417087825 */ /* 0x000fc800078e020c */
[C---:B------:R-:W-:Y:S02]  /*02f0*/  IMAD.WIDE R6, R23.reuse, 0x4, R8 ;  /* 0x0000000417067825 */ /* 0x040fe400078e0208 */
[----:B------:R-:W4:Y:S02]  /*0300*/  LDG.E R8, desc[UR6][R8.64] ;  /* 0x0000000608087981 */ /* 0x000f24000c1e1900 */
[----:B------:R-:W-:-:S04]  /*0310*/  IMAD.WIDE R4, R23, 0x4, R6 ;  /* 0x0000000417047825 */ /* 0x000fc800078e0206 */
[C---:B0-----:R-:W-:Y:S01]  /*0320*/  IMAD.WIDE R10, R23.reuse, 0x4, R4 ;  /* 0x00000004170a7825 */ /* 0x041fe200078e0204 */
[----:B------:R-:W5:Y:S04]  /*0330*/  LDG.E R9, desc[UR6][R2.64+0x8] ;  /* 0x0000080602097981 */ /* 0x000f68000c1e1900 */
[----:B------:R-:W5:Y:S01]  /*0340*/  LDG.E R5, desc[UR6][R4.64] ;  /* 0x0000000604057981 */ /* 0x000f62000c1e1900 */
[----:B-1----:R-:W-:-:S03]  /*0350*/  IMAD.WIDE R12, R23, 0x4, R10 ;  /* 0x00000004170c7825 */ /* 0x002fc600078e020a */
[----:B------:R-:W5:Y:S04]  /*0360*/  LDG.E R29, desc[UR6][R10.64] ;  /* 0x000000060a1d7981 */ /* 0x000f68000c1e1900 */
[----:B------:R-:W5:Y:S04]  /*0370*/  LDG.E R4, desc[UR6][R2.64] ;  /* 0x0000000602047981 */ /* 0x000f68000c1e1900 */
[----:B------:R-:W5:Y:S04]  /*0380*/  LDG.E R10, desc[UR6][R2.64+0x4] ;  /* 0x00000406020a7981 */ /* 0x000f68000c1e1900 */
[----:B------:R-:W5:Y:S01]  /*0390*/  LDG.E R11, desc[UR6][R2.64+0xc] ;  /* 0x00000c06020b7981 */ /* 0x000f62000c1e1900 */
[----:B--2---:R-:W-:-:S03]  /*03a0*/  IMAD R24, R27, R28, R24 ;  /* 0x0000001c1b187224 */ /* 0x004fc600078e0218 */
[----:B------:R0:W2:Y:S04]  /*03b0*/  LDG.E R28, desc[UR6][R6.64] ;  /* 0x00000006061c7981 */ /* 0x0000a8000c1e1900 */
[----:B------:R-:W2:Y:S01]  /*03c0*/  LDG.E R27, desc[UR6][R2.64+-0x4] ;  /* 0xfffffc06021b7981 */ /* 0x000ea2000c1e1900 */
[----:B0-----:R-:W-:-:S03]  /*03d0*/  IMAD.WIDE R6, R23, 0x4, R12 ;  /* 0x0000000417067825 */ /* 0x001fc600078e020c */
[----:B------:R-:W5:Y:S04]  /*03e0*/  LDG.E R2, desc[UR6][R12.64] ;  /* 0x000000060c027981 */ /* 0x000f68000c1e1900 */
[----:B------:R-:W5:Y:S01]  /*03f0*/  LDG.E R6, desc[UR6][R6.64] ;  /* 0x0000000606067981 */ /* 0x000f62000c1e1900 */
[----:B---3--:R-:W-:Y:S01]  /*0400*/  IMAD R21, R22, R21, R24 ;  /* 0x0000001516157224 */ /* 0x008fe200078e0218 */
[----:B------:R-:W-:-:S03]  /*0410*/  IADD3 R19, PT, PT, R19, 0x8, RZ ;  /* 0x0000000813137810 */ /* 0x000fc60007ffe0ff */
[----:B----4-:R-:W-:Y:S01]  /*0420*/  IMAD R8, R25, R8, R21 ;  /* 0x0000000819087224 */ /* 0x010fe200078e0215 */
[----:B------:R-:W-:Y:S02]  /*0430*/  ISETP.NE.AND P1, PT, R19, RZ, PT ;  /* 0x000000ff1300720c */ /* 0x000fe40003f25270 */
[----:B------:R-:W-:Y:S02]  /*0440*/  LEA R20, R23, R20, 0x3 ;  /* 0x0000001417147211 */ /* 0x000fe400078e18ff */
[----:B------:R-:W-:Y:S01]  /*0450*/  IADD3 R16, PT, PT, R16, 0x8, RZ ;  /* 0x0000000810107810 */ /* 0x000fe20007ffe0ff */
[----:B--2---:R-:W-:-:S04]  /*0460*/  IMAD R8, R27, R28, R8 ;  /* 0x0000001c1b087224 */ /* 0x004fc800078e0208 */
[----:B-----5:R-:W-:-:S04]  /*0470*/  IMAD R4, R4, R5, R8 ;  /* 0x0000000504047224 */ /* 0x020fc800078e0208 */
[----:B------:R-:W-:-:S04]  /*0480*/  IMAD R4, R10, R29, R4 ;  /* 0x0000001d0a047224 */ /* 0x000fc800078e0204 */
[----:B------:R-:W-:-:S04]  /*0490*/  IMAD R2, R9, R2, R4 ;  /* 0x0000000209027224 */ /* 0x000fc800078e0204 */
[----:B------:R-:W-:Y:S01]  /*04a0*/  IMAD R24, R11, R6, R2 ;  /* 0x000000060b187224 */ /* 0x000fe200078e0202 */
[----:B------:R-:W-:Y:S06]  /*04b0*/  @P1 BRA `(.L_x_19) ;  /* 0xfffffffc00581947 */ /* 0x000fec000383ffff */
.L_x_18:
[----:B------:R-:W-:Y:S05]  /*04c0*/  @!P0 BRA `(.L_x_17) ;  /* 0x0000000000e08947 */ /* 0x000fea0003800000 */
[----:B------:R-:W-:Y:S02]  /*04d0*/  ISETP.GE.U32.AND P0, PT, R26, 0x4, PT ;  /* 0x000000041a00780c */ /* 0x000fe40003f06070 */
[----:B------:R-:W-:-:S04]  /*04e0*/  LOP3.LUT R16, R14, 0x3, RZ, 0xc0, !PT ;  /* 0x000000030e107812 */ /* 0x000fc800078ec0ff */
[----:B------:R-:W-:-:S07]  /*04f0*/  ISETP.NE.AND P1, PT, R16, RZ, PT ;  /* 0x000000ff1000720c */ /* 0x000fce0003f25270 */
[----:B------:R-:W-:Y:S06]  /*0500*/  @!P0 BRA `(.L_x_20) ;  /* 0x00000000005c8947 */ /* 0x000fec0003800000 */
[----:B------:R-:W0:Y:S01]  /*0510*/  LDC R19, c[0x0][0x3a0] ;  /* 0x0000e800ff137b82 */ /* 0x000e220000000800 */
[----:B------:R-:W-:-:S07]  /*0520*/  IADD3 R5, PT, PT, R18, R17, RZ ;  /* 0x0000001112057210 */ /* 0x000fce0007ffe0ff */
[----:B------:R-:W1:Y:S08]  /*0530*/  LDC.64 R8, c[0x0][0x3a8] ;  /* 0x0000ea00ff087b82 */ /* 0x000e700000000a00 */
[----:B------:R-:W2:Y:S01]  /*0540*/  LDC.64 R2, c[0x0][0x390] ;  /* 0x0000e400ff027b82 */ /* 0x000ea20000000a00 */
[----:B0-----:R-:W-:-:S04]  /*0550*/  IMAD R7, R17, R19, R0 ;  /* 0x0000001311077224 */ /* 0x001fc800078e0200 */
[----:B-1----:R-:W-:-:S04]  /*0560*/  IMAD.WIDE R8, R7, 0x4, R8 ;  /* 0x0000000407087825 */ /* 0x002fc800078e0208 */
[----:B------:R-:W-:Y:S02]  /*0570*/  IMAD.WIDE R10, R19, 0x4, R8 ;  /* 0x00000004130a7825 */ /* 0x000fe400078e0208 */
[----:B------:R-:W3:Y:S02]  /*0580*/  LDG.E R8, desc[UR6][R8.64] ;  /* 0x0000000608087981 */ /* 0x000ee4000c1e1900 */
[----:B--2---:R-:W-:-:S04]  /*0590*/  IMAD.WIDE R2, R5, 0x4, R2 ;  /* 0x0000000405027825 */ /* 0x004fc800078e0202 */
[C---:B------:R-:W-:Y:S01]  /*05a0*/  IMAD.WIDE R4, R19.reuse, 0x4, R10 ;  /* 0x0000000413047825 */ /* 0x040fe200078e020a */
[----:B------:R-:W3:Y:S04]  /*05b0*/  LDG.E R13, desc[UR6][R2.64] ;  /* 0x00000006020d7981 */ /* 0x000ee8000c1e1900 */
[----:B------:R-:W2:Y:S01]  /*05c0*/  LDG.E R10, desc[UR6][R10.64] ;  /* 0x000000060a0a7981 */ /* 0x000ea2000c1e1900 */
[----:B------:R-:W-:-:S03]  /*05d0*/  IMAD.WIDE R6, R19, 0x4, R4 ;  /* 0x0000000413067825 */ /* 0x000fc600078e0204 */
[----:B------:R-:W2:Y:S04]  /*05e0*/  LDG.E R12, desc[UR6][R2.64+0x4] ;  /* 0x00000406020c7981 */ /* 0x000ea8000c1e1900 */
[----:B------:R-:W4:Y:S04]  /*05f0*/  LDG.E R20, desc[UR6][R4.64] ;  /* 0x0000000604147981 */ /* 0x000f28000c1e1900 */
[----:B------:R-:W4:Y:S04]  /*0600*/  LDG.E R19, desc[UR6][R2.64+0x8] ;  /* 0x0000080602137981 */ /* 0x000f28000c1e1900 */
[----:B------:R-:W5:Y:S04]  /*0610*/  LDG.E R21, desc[UR6][R2.64+0xc] ;  /* 0x00000c0602157981 */ /* 0x000f68000c1e1900 */
[----:B------:R-:W5:Y:S01]  /*0620*/  LDG.E R6, desc[UR6][R6.64] ;  /* 0x0000000606067981 */ /* 0x000f62000c1e1900 */
[----:B------:R-:W-:Y:S01]  /*0630*/  IADD3 R17, PT, PT, R17, 0x4, RZ ;  /* 0x0000000411117810 */ /* 0x000fe20007ffe0ff */
[----:B---3--:R-:W-:-:S04]  /*0640*/  IMAD R13, R13, R8, R24 ;  /* 0x000000080d0d7224 */ /* 0x008fc800078e0218 */
[----:B--2---:R-:W-:-:S04]  /*0650*/  IMAD R12, R12, R10, R13 ;  /* 0x0000000a0c0c7224 */ /* 0x004fc800078e020d */
[----:B----4-:R-:W-:-:S04]  /*0660*/  IMAD R12, R19, R20, R12 ;  /* 0x00000014130c7224 */ /* 0x010fc800078e020c */
[----:B-----5:R-:W-:-:S07]  /*0670*/  IMAD R24, R21, R6, R12 ;  /* 0x0000000615187224 */ /* 0x020fce00078e020c */
.L_x_20:
[----:B------:R-:W-:Y:S05]  /*0680*/  @!P1 BRA `(.L_x_17) ;  /* 0x0000000000709947 */ /* 0x000fea0003800000 */
[----:B------:R-:W-:Y:S02]  /*0690*/  ISETP.NE.AND P0, PT, R16, 0x1, PT ;  /* 0x000000011000780c */ /* 0x000fe40003f05270 */
[----:B------:R-:W-:-:S04]  /*06a0*/  LOP3.LUT R14, R14, 0x1, RZ, 0xc0, !PT ;  /* 0x000000010e0e7812 */ /* 0x000fc800078ec0ff */
[----:B------:R-:W-:-:S07]  /*06b0*/  ISETP.NE.U32.AND P1, PT, R14, 0x1, PT ;  /* 0x000000010e00780c */ /* 0x000fce0003f25070 */
[----:B------:R-:W0:Y:S01]  /*06c0*/  @P0 LDC R19, c[0x0][0x3a0] ;  /* 0x0000e800ff130b82 */ /* 0x000e220000000800 */
[----:B------:R-:W-:-:S07]  /*06d0*/  @P0 IADD3 R9, PT, PT, R18, R17, RZ ;  /* 0x0000001112090210 */ /* 0x000fce0007ffe0ff */
[----:B------:R-:W1:Y:S08]  /*06e0*/  @P0 LDC.64 R10, c[0x0][0x3a8] ;  /* 0x0000ea00ff0a0b82 */ /* 0x000e700000000a00 */
[----:B------:R-:W2:Y:S08]  /*06f0*/  @P0 LDC.64 R6, c[0x0][0x390] ;  /* 0x0000e400ff060b82 */ /* 0x000eb00000000a00 */
[----:B------:R-:W3:Y:S01]  /*0700*/  @!P1 LDC R14, c[0x0][0x3a0] ;  /* 0x0000e800ff0e9b82 */ /* 0x000ee20000000800 */
[C---:B0-----:R-:W-:Y:S01]  /*0710*/  @P0 IMAD R13, R17.reuse, R19, R0 ;  /* 0x00000013110d0224 */ /* 0x041fe200078e0200 */
[----:B------:R-:W-:-:S06]  /*0720*/  @P0 IADD3 R17, PT, PT, R17, 0x2, RZ ;  /* 0x0000000211110810 */ /* 0x000fcc0007ffe0ff */
[----:B------:R-:W0:Y:S01]  /*0730*/  @!P1 LDC.64 R4, c[0x0][0x390] ;  /* 0x0000e400ff049b82 */ /* 0x000e220000000a00 */
[----:B-1----:R-:W-:Y:S01]  /*0740*/  @P0 IMAD.WIDE R10, R13, 0x4, R10 ;  /* 0x000000040d0a0825 */ /* 0x002fe200078e020a */
[----:B------:R-:W-:-:S04]  /*0750*/  @!P1 IADD3 R13, PT, PT, R18, R17, RZ ;  /* 0x00000011120d9210 */ /* 0x000fc80007ffe0ff */
[----:B------:R-:W4:Y:S02]  /*0760*/  @P0 LDG.E R12, desc[UR6][R10.64] ;  /* 0x000000060a0c0981 */ /* 0x000f24000c1e1900 */
[----:B------:R-:W1:Y:S01]  /*0770*/  @!P1 LDC.64 R2, c[0x0][0x3a8] ;  /* 0x0000ea00ff029b82 */ /* 0x000e620000000a00 */
[----:B--2---:R-:W-:-:S04]  /*0780*/  @P0 IMAD.WIDE R6, R9, 0x4, R6 ;  /* 0x0000000409060825 */ /* 0x004fc800078e0206 */
[----:B------:R-:W-:Y:S01]  /*0790*/  @P0 IMAD.WIDE R8, R19, 0x4, R10 ;  /* 0x0000000413080825 */ /* 0x000fe200078e020a */
[----:B------:R-:W2:Y:S03]  /*07a0*/  @P0 LDG.E R21, desc[UR6][R6.64+0x4] ;  /* 0x0000040606150981 */ /* 0x000ea6000c1e1900 */
[----:B---3--:R-:W-:Y:S01]  /*07b0*/  @!P1 IMAD R17, R17, R14, R0 ;  /* 0x0000000e11119224 */ /* 0x008fe200078e0200 */
[----:B------:R-:W4:Y:S04]  /*07c0*/  @P0 LDG.E R19, desc[UR6][R6.64] ;  /* 0x0000000606130981 */ /* 0x000f28000c1e1900 */
[----:B------:R-:W2:Y:S01]  /*07d0*/  @P0 LDG.E R8, desc[UR6][R8.64] ;  /* 0x0000000608080981 */ /* 0x000ea2000c1e1900 */
[----:B0-----:R-:W-:-:S06]  /*07e0*/  @!P1 IMAD.WIDE R4, R13, 0x4, R4 ;  /* 0x000000040d049825 */ /* 0x001fcc00078e0204 */
[----:B------:R-:W3:Y:S01]  /*07f0*/  @!P1 LDG.E R5, desc[UR6][R4.64] ;  /* 0x0000000604059981 */ /* 0x000ee2000c1e1900 */
[----:B-1----:R-:W-:-:S06]  /*0800*/  @!P1 IMAD.WIDE R2, R17, 0x4, R2 ;  /* 0x0000000411029825 */ /* 0x002fcc00078e0202 */
[----:B------:R-:W3:Y:S01]  /*0810*/  @!P1 LDG.E R2, desc[UR6][R2.64] ;  /* 0x0000000602029981 */ /* 0x000ee2000c1e1900 */
[----:B----4-:R-:W-:-:S04]  /*0820*/  @P0 IMAD R12, R19, R12, R24 ;  /* 0x0000000c130c0224 */ /* 0x010fc800078e0218 */
[----:B--2---:R-:W-:-:S04]  /*0830*/  @P0 IMAD R24, R21, R8, R12 ;  /* 0x0000000815180224 */ /* 0x004fc800078e020c */
[----:B---3--:R-:W-:-:S07]  /*0840*/  @!P1 IMAD R24, R5, R2, R24 ;  /* 0x0000000205189224 */ /* 0x008fce00078e0218 */
.L_x_17:
[----:B------:R-:W0:Y:S01]  /*0850*/  LDC.64 R2, c[0x0][0x3c0] ;  /* 0x0000f000ff027b82 */ /* 0x000e220000000a00 */
[----:B------:R-:W1:Y:S02]  /*0860*/  LDCU UR4, c[0x0][0x3b8] ;  /* 0x00007700ff0477ac */ /* 0x000e640008000800 */
[----:B-1----:R-:W-:-:S04]  /*0870*/  IMAD R15, R15, UR4, R0 ;  /* 0x000000040f0f7c24 */ /* 0x002fc8000f8e0200 */
[----:B0-----:R-:W-:-:S05]  /*0880*/  IMAD.WIDE R2, R15, 0x4, R2 ;  /* 0x000000040f027825 */ /* 0x001fca00078e0202 */
[----:B------:R-:W-:Y:S01]  /*0890*/  STG.E desc[UR6][R2.64], R24 ;  /* 0x0000001802007986 */ /* 0x000fe2000c101906 */
[----:B------:R-:W-:Y:S05]  /*08a0*/  EXIT ;  /* 0x000000000000794d */ /* 0x000fea0003800000 */
.L_x_21:
        /* <DEDUP_REMOVED lines=13> */
.L_x_25:


//--------------------- .nv.shared.reserved.0     --------------------------
	.section	.nv.shared.reserved.0,"aw",@nobits
	.weak		__nv_reservedSMEM_offset_0_alias
	.size		__nv_reservedSMEM_offset_0_alias, 0, 64
	.other		__nv_reservedSMEM_offset_0_alias,@"STO_CUDA_RESERVED_SHARED STV_DEFAULT"
__nv_reservedSMEM_offset_0_alias:
	.zero		0
	.zero		64


//--------------------- .nv.shared._Z12MatMulShared6MatrixS_S_ --------------------------
	.section	.nv.shared._Z12MatMulShared6MatrixS_S_,"aw",@nobits
	.sectionflags	@""
	.align	4
.nv.shared._Z12MatMulShared6MatrixS_S_:
	.zero		1152


//--------------------- .nv.constant0._Z12LoadToShared6MatrixS_S_ --------------------------
	.section	.nv.constant0._Z12LoadToShared6MatrixS_S_,"a",@progbits
	.sectionflags	@""
	.align	4
.nv.constant0._Z12LoadToShared6MatrixS_S_:
	.zero		968


//--------------------- .nv.constant0._Z14MatMulConstant6MatrixS_S_ --------------------------
	.section	.nv.constant0._Z14MatMulConstant6MatrixS_S_,"a",@progbits
	.sectionflags	@""
	.align	4
.nv.constant0._Z14MatMulConstant6MatrixS_S_:
	.zero		968


//--------------------- .nv.constant0._Z12MatMulShared6MatrixS_S_ --------------------------
	.section	.nv.constant0._Z12MatMulShared6MatrixS_S_,"a",@progbits
	.sectionflags	@""
	.align	4
.nv.constant0._Z12MatMulShared6MatrixS_S_:
	.zero		968


//--------------------- .nv.constant0._Z12MatMulGlobal6MatrixS_S_ --------------------------
	.section	.nv.constant0._Z12MatMulGlobal6MatrixS_S_,"a",@progbits
	.sectionflags	@""
	.align	4
.nv.constant0._Z12MatMulGlobal6MatrixS_S_:
	.zero		968


//--------------------- SYMBOLS --------------------------

	.type		.nv.reservedSmem.offset0,@object
	.size		.nv.reservedSmem.offset0,0x4
	.type		.nv.reservedSmem.cap,@object
	.size		.nv.reservedSmem.cap,0x4
